	.target	sm_90a

	.elftype	@"ET_EXEC"


//--------------------- .note.nv.tkinfo           --------------------------
	.section	.note.nv.tkinfo,"",@"SHT_NOTE"
	.sectionflags	@"SHF_NOTE_NV_TKINFO"
	.tkinfo
        /*0018*/ 	.word	0x00000002
        /*0030*/ 	.string	""
        /*0030*/ 	.string	"ptxas"
        /*0030*/ 	.string	"Cuda compilation tools, release 13.0, V13.0.88"
        /*0030*/ 	.string	"Build cuda_13.0.r13.0/compiler.36424714_0"
        /*0030*/ 	.string	"-arch sm_90a -m 64 "



//--------------------- .note.nv.cuinfo           --------------------------
	.section	.note.nv.cuinfo,"",@"SHT_NOTE"
	.sectionflags	@"SHF_NOTE_NV_CUINFO"
        /*0018*/ 	.short	0x0002
        /*001a*/ 	.short	0x005a
        /*001c*/ 	.short	0x0082
	.zero		2


//--------------------- .nv.info                  --------------------------
	.section	.nv.info,"",@"SHT_CUDA_INFO"
	.align	4


	//----- nvinfo : EIATTR_REGCOUNT
	.align		4
        /*0000*/ 	.byte	0x04, 0x2f
        /*0002*/ 	.short	(.L_15 - .L_14)
	.align		4
.L_14:
        /*0004*/ 	.word	index@(_ZN7cutlass13device_kernelINS_4gemm6kernel13GemmUniversalIN4cute5tupleIJiiiiEEENS1_10collective13CollectiveMmaINS1_34MainloopSm90TmaGmmaWarpSpecializedILi4ENS5_IJNS4_1CILi1EEENSA_ILi2EEESB_EEENS1_35KernelTmaWarpSpecializedCooperativeEEENS5_IJNSA_ILi128EEENSA_ILi64EEESG_EEENS_6half_tENS5_IJlSB_lEEESJ_SK_NS4_8TiledMMAINS4_8MMA_AtomIJNS4_4SM904GMMA25MMA_64x64x16_F32F16F16_SSILNSO_5MajorE0ELSQ_0ELNSO_7ScaleInE1ELSR_1EEEEEENS4_6LayoutINS5_IJSC_SB_SB_EEENS5_IJSB_NSA_ILi0EEESW_EEEEENS5_IJNS4_10UnderscoreESZ_SZ_EEEEENS4_23SM90_TMA_LOAD_MULTICASTENS4_14ComposedLayoutINS4_7SwizzleILi3ELi4ELi3EEENS4_18smem_ptr_flag_bitsILi16EEENSU_INS5_IJNSA_ILi8EEESH_EEENS5_IJSH_SB_EEEEEEEvNS4_8identityENS4_13SM90_TMA_LOADES1C_vS1D_EENS_8epilogue10collective6detail29Sm90TmaWarpSpecializedAdapterINS1H_15DefaultEpilogueISJ_SK_SK_NS1G_6thread17LinearCombinationISJ_Li1EffLNS1L_9ScaleType4KindE0ELNS_15FloatRoundStyleE2ESJ_EENS1_15EpilogueDefaultEEEEEvvEEEEvNT_6ParamsE)
        /*0008*/ 	.word	0x000000a8


	//----- nvinfo : EIATTR_FRAME_SIZE
	.align		4
.L_15:
        /*000c*/ 	.byte	0x04, 0x11
        /*000e*/ 	.short	(.L_17 - .L_16)
	.align		4
.L_16:
        /*0010*/ 	.word	index@(_ZN7cutlass13device_kernelINS_4gemm6kernel13GemmUniversalIN4cute5tupleIJiiiiEEENS1_10collective13CollectiveMmaINS1_34MainloopSm90TmaGmmaWarpSpecializedILi4ENS5_IJNS4_1CILi1EEENSA_ILi2EEESB_EEENS1_35KernelTmaWarpSpecializedCooperativeEEENS5_IJNSA_ILi128EEENSA_ILi64EEESG_EEENS_6half_tENS5_IJlSB_lEEESJ_SK_NS4_8TiledMMAINS4_8MMA_AtomIJNS4_4SM904GMMA25MMA_64x64x16_F32F16F16_SSILNSO_5MajorE0ELSQ_0ELNSO_7ScaleInE1ELSR_1EEEEEENS4_6LayoutINS5_IJSC_SB_SB_EEENS5_IJSB_NSA_ILi0EEESW_EEEEENS5_IJNS4_10UnderscoreESZ_SZ_EEEEENS4_23SM90_TMA_LOAD_MULTICASTENS4_14ComposedLayoutINS4_7SwizzleILi3ELi4ELi3EEENS4_18smem_ptr_flag_bitsILi16EEENSU_INS5_IJNSA_ILi8EEESH_EEENS5_IJSH_SB_EEEEEEEvNS4_8identityENS4_13SM90_TMA_LOADES1C_vS1D_EENS_8epilogue10collective6detail29Sm90TmaWarpSpecializedAdapterINS1H_15DefaultEpilogueISJ_SK_SK_NS1G_6thread17LinearCombinationISJ_Li1EffLNS1L_9ScaleType4KindE0ELNS_15FloatRoundStyleE2ESJ_EENS1_15EpilogueDefaultEEEEEvvEEEEvNT_6ParamsE)
        /*0014*/ 	.word	0x00000000


	//----- nvinfo : EIATTR_MIN_STACK_SIZE
	.align		4
.L_17:
        /*0018*/ 	.byte	0x04, 0x12
        /*001a*/ 	.short	(.L_19 - .L_18)
	.align		4
.L_18:
        /*001c*/ 	.word	index@(_ZN7cutlass13device_kernelINS_4gemm6kernel13GemmUniversalIN4cute5tupleIJiiiiEEENS1_10collective13CollectiveMmaINS1_34MainloopSm90TmaGmmaWarpSpecializedILi4ENS5_IJNS4_1CILi1EEENSA_ILi2EEESB_EEENS1_35KernelTmaWarpSpecializedCooperativeEEENS5_IJNSA_ILi128EEENSA_ILi64EEESG_EEENS_6half_tENS5_IJlSB_lEEESJ_SK_NS4_8TiledMMAINS4_8MMA_AtomIJNS4_4SM904GMMA25MMA_64x64x16_F32F16F16_SSILNSO_5MajorE0ELSQ_0ELNSO_7ScaleInE1ELSR_1EEEEEENS4_6LayoutINS5_IJSC_SB_SB_EEENS5_IJSB_NSA_ILi0EEESW_EEEEENS5_IJNS4_10UnderscoreESZ_SZ_EEEEENS4_23SM90_TMA_LOAD_MULTICASTENS4_14ComposedLayoutINS4_7SwizzleILi3ELi4ELi3EEENS4_18smem_ptr_flag_bitsILi16EEENSU_INS5_IJNSA_ILi8EEESH_EEENS5_IJSH_SB_EEEEEEEvNS4_8identityENS4_13SM90_TMA_LOADES1C_vS1D_EENS_8epilogue10collective6detail29Sm90TmaWarpSpecializedAdapterINS1H_15DefaultEpilogueISJ_SK_SK_NS1G_6thread17LinearCombinationISJ_Li1EffLNS1L_9ScaleType4KindE0ELNS_15FloatRoundStyleE2ESJ_EENS1_15EpilogueDefaultEEEEEvvEEEEvNT_6ParamsE)
        /*0020*/ 	.word	0x00000000
.L_19:


//--------------------- .nv.compat                --------------------------
	.section	.nv.compat,"",@"SHT_CUDA_COMPAT_INFO"
	.align	4
        /*0000*/ 	.byte	0x02, 0x09, 0x01, 0x00, 0x02, 0x02, 0x04, 0x00, 0x02, 0x05, 0x05, 0x00, 0x03, 0x07, 0x01, 0x01
        /*0010*/ 	.byte	0x02, 0x03, 0x01, 0x00, 0x02, 0x06, 0x01, 0x00, 0x04, 0x0b, 0x08, 0x00, 0x00, 0x00, 0x00, 0x00
        /*0020*/ 	.byte	0x00, 0x00, 0x00, 0x00


//--------------------- .nv.info._ZN7cutlass13device_kernelINS_4gemm6kernel13GemmUniversalIN4cute5tupleIJiiiiEEENS1_10collective13CollectiveMmaINS1_34MainloopSm90TmaGmmaWarpSpecializedILi4ENS5_IJNS4_1CILi1EEENSA_ILi2EEESB_EEENS1_35KernelTmaWarpSpecializedCooperativeEEENS5_IJNSA_ILi128EEENSA_ILi64EEESG_EEENS_6half_tENS5_IJlSB_lEEESJ_SK_NS4_8TiledMMAINS4_8MMA_AtomIJNS4_4SM904GMMA25MMA_64x64x16_F32F16F16_SSILNSO_5MajorE0ELSQ_0ELNSO_7ScaleInE1ELSR_1EEEEEENS4_6LayoutINS5_IJSC_SB_SB_EEENS5_IJSB_NSA_ILi0EEESW_EEEEENS5_IJNS4_10UnderscoreESZ_SZ_EEEEENS4_23SM90_TMA_LOAD_MULTICASTENS4_14ComposedLayoutINS4_7SwizzleILi3ELi4ELi3EEENS4_18smem_ptr_flag_bitsILi16EEENSU_INS5_IJNSA_ILi8EEESH_EEENS5_IJSH_SB_EEEEEEEvNS4_8identityENS4_13SM90_TMA_LOADES1C_vS1D_EENS_8epilogue10collective6detail29Sm90TmaWarpSpecializedAdapterINS1H_15DefaultEpilogueISJ_SK_SK_NS1G_6thread17LinearCombinationISJ_Li1EffLNS1L_9ScaleType4KindE0ELNS_15FloatRoundStyleE2ESJ_EENS1_15EpilogueDefaultEEEEEvvEEEEvNT_6ParamsE --------------------------
	.section	.nv.info._ZN7cutlass13device_kernelINS_4gemm6kernel13GemmUniversalIN4cute5tupleIJiiiiEEENS1_10collective13CollectiveMmaINS1_34MainloopSm90TmaGmmaWarpSpecializedILi4ENS5_IJNS4_1CILi1EEENSA_ILi2EEESB_EEENS1_35KernelTmaWarpSpecializedCooperativeEEENS5_IJNSA_ILi128EEENSA_ILi64EEESG_EEENS_6half_tENS5_IJlSB_lEEESJ_SK_NS4_8TiledMMAINS4_8MMA_AtomIJNS4_4SM904GMMA25MMA_64x64x16_F32F16F16_SSILNSO_5MajorE0ELSQ_0ELNSO_7ScaleInE1ELSR_1EEEEEENS4_6LayoutINS5_IJSC_SB_SB_EEENS5_IJSB_NSA_ILi0EEESW_EEEEENS5_IJNS4_10UnderscoreESZ_SZ_EEEEENS4_23SM90_TMA_LOAD_MULTICASTENS4_14ComposedLayoutINS4_7SwizzleILi3ELi4ELi3EEENS4_18smem_ptr_flag_bitsILi16EEENSU_INS5_IJNSA_ILi8EEESH_EEENS5_IJSH_SB_EEEEEEEvNS4_8identityENS4_13SM90_TMA_LOADES1C_vS1D_EENS_8epilogue10collective6detail29Sm90TmaWarpSpecializedAdapterINS1H_15DefaultEpilogueISJ_SK_SK_NS1G_6thread17LinearCombinationISJ_Li1EffLNS1L_9ScaleType4KindE0ELNS_15FloatRoundStyleE2ESJ_EENS1_15EpilogueDefaultEEEEEvvEEEEvNT_6ParamsE,"",@"SHT_CUDA_INFO"
	.sectionflags	@""
	.align	4


	//----- nvinfo : EIATTR_CUDA_API_VERSION
	.align		4
        /*0000*/ 	.byte	0x04, 0x37
        /*0002*/ 	.short	(.L_21 - .L_20)
.L_20:
        /*0004*/ 	.word	0x00000082


	//----- nvinfo : EIATTR_KPARAM_INFO
	.align		4
.L_21:
        /*0008*/ 	.byte	0x04, 0x17
        /*000a*/ 	.short	(.L_23 - .L_22)
.L_22:
        /*000c*/ 	.word	0x00000000
        /*0010*/ 	.short	0x0000
        /*0012*/ 	.short	0x0070
        /*0014*/ 	.byte	0x00, 0xf0, 0x01, 0x10


	//----- nvinfo : EIATTR_SPARSE_MMA_MASK
	.align		4
.L_23:
        /*0018*/ 	.byte	0x03, 0x50
        /*001a*/ 	.short	0x0000


	//----- nvinfo : EIATTR_MAXREG_COUNT
	.align		4
        /*001c*/ 	.byte	0x03, 0x1b
        /*001e*/ 	.short	0x00a8


	//----- nvinfo : EIATTR_NUM_BARRIERS
	.align		4
        /*0020*/ 	.byte	0x02, 0x4c
        /*0022*/ 	.byte	0x01
	.zero		1


	//----- nvinfo : EIATTR_EXTERNS
	.align		4
        /*0024*/ 	.byte	0x04, 0x0f
        /*0026*/ 	.short	(.L_25 - .L_24)


	//   ....[0]....
	.align		4
.L_24:
        /*0028*/ 	.word	index@(__assertfail)


	//----- nvinfo : EIATTR_MERCURY_ISA_VERSION
	.align		4
.L_25:
        /*002c*/ 	.byte	0x03, 0x5f
        /*002e*/ 	.short	0x0101


	//----- nvinfo : EIATTR_INT_WARP_WIDE_INSTR_OFFSETS
	.align		4
        /*0030*/ 	.byte	0x04, 0x31
        /*0032*/ 	.short	(.L_27 - .L_26)


	//   ....[0]....
.L_26:
        /*0034*/ 	.word	0x00000430


	//   ....[1]....
        /*0038*/ 	.word	0x00000450


	//   ....[2]....
        /*003c*/ 	.word	0x00000620


	//   ....[3]....
        /*0040*/ 	.word	0x00002210


	//----- nvinfo : EIATTR_COOP_GROUP_MASK_REGIDS
	.align		4
.L_27:
        /*0044*/ 	.byte	0x04, 0x29
        /*0046*/ 	.short	(.L_29 - .L_28)


	//   ....[0]....
.L_28:
        /*0048*/ 	.word	0xffffffff


	//   ....[1]....
        /*004c*/ 	.word	0xffffffff


	//   ....[2]....
        /*0050*/ 	.word	0xffffffff


	//   ....[3]....
        /*0054*/ 	.word	0xffffffff


	//   ....[4]....
        /*0058*/ 	.word	0xffffffff


	//   ....[5]....
        /*005c*/ 	.word	0xffffffff


	//----- nvinfo : EIATTR_COOP_GROUP_INSTR_OFFSETS
	.align		4
.L_29:
        /*0060*/ 	.byte	0x04, 0x28
        /*0062*/ 	.short	(.L_31 - .L_30)


	//   ....[0]....
.L_30:
        /*0064*/ 	.word	0x00000060


	//   ....[1]....
        /*0068*/ 	.word	0x00000070


	//   ....[2]....
        /*006c*/ 	.word	0x00000130


	//   ....[3]....
        /*0070*/ 	.word	0x000002d0


	//   ....[4]....
        /*0074*/ 	.word	0x00000790


	//   ....[5]....
        /*0078*/ 	.word	0x00001410


	//----- nvinfo : EIATTR_REG_RECONFIG
	.align		4
.L_31:
        /*007c*/ 	.byte	0x01, 0x54
	.zero		2


	//----- nvinfo : EIATTR_SYSCALL_OFFSETS
	.align		4
        /*0080*/ 	.byte	0x04, 0x46
        /*0082*/ 	.short	(.L_33 - .L_32)


	//   ....[0]....
.L_32:
        /*0084*/ 	.word	0x00001600


	//----- nvinfo : EIATTR_MBARRIER_INSTR_OFFSETS
	.align		4
.L_33:
        /*0088*/ 	.byte	0x04, 0x39
        /*008a*/ 	.short	(.L_35 - .L_34)


	//   ....[0]....
.L_34:
        /*008c*/ 	.word	0x00000230
        /*0090*/ 	.word	0x000000ff
        /*0094*/ 	.word	0x00000000
        /*0098*/ 	.short	0x0100
        /*009a*/ 	.byte	0x08
	.zero		1


	//   ....[1]....
        /*009c*/ 	.word	0x00000240
        /*00a0*/ 	.word	0x000000ff
        /*00a4*/ 	.word	0x00000020
        /*00a8*/ 	.short	0x0100
        /*00aa*/ 	.byte	0x08
	.zero		1


	//   ....[2]....
        /*00ac*/ 	.word	0x00000250
        /*00b0*/ 	.word	0x000000ff
        /*00b4*/ 	.word	0x00000008
        /*00b8*/ 	.short	0x0100
        /*00ba*/ 	.byte	0x08
	.zero		1


	//   ....[3]....
        /*00bc*/ 	.word	0x00000260
        /*00c0*/ 	.word	0x000000ff
        /*00c4*/ 	.word	0x00000028
        /*00c8*/ 	.short	0x0100
        /*00ca*/ 	.byte	0x08
	.zero		1


	//   ....[4]....
        /*00cc*/ 	.word	0x00000270
        /*00d0*/ 	.word	0x000000ff
        /*00d4*/ 	.word	0x00000010
        /*00d8*/ 	.short	0x0100
        /*00da*/ 	.byte	0x08
	.zero		1


	//   ....[5]....
        /*00dc*/ 	.word	0x00000280
        /*00e0*/ 	.word	0x000000ff
        /*00e4*/ 	.word	0x00000030
        /*00e8*/ 	.short	0x0100
        /*00ea*/ 	.byte	0x08
	.zero		1


	//   ....[6]....
        /*00ec*/ 	.word	0x00000290
        /*00f0*/ 	.word	0x000000ff
        /*00f4*/ 	.word	0x00000018
        /*00f8*/ 	.short	0x0100
        /*00fa*/ 	.byte	0x08
	.zero		1


	//   ....[7]....
        /*00fc*/ 	.word	0x000002a0
        /*0100*/ 	.word	0x000000ff
        /*0104*/ 	.word	0x00000038
        /*0108*/ 	.short	0x0100
        /*010a*/ 	.byte	0x08
	.zero		1


	//   ....[8]....
        /*010c*/ 	.word	0x000006c0
        /*0110*/ 	.word	0x000000ff
        /*0114*/ 	.word	0x00000050
        /*0118*/ 	.short	0x0100
        /*011a*/ 	.byte	0x06
	.zero		1


	//   ....[9]....
        /*011c*/ 	.word	0x00000740
        /*0120*/ 	.word	0x000000ff
        /*0124*/ 	.word	0x00000058
        /*0128*/ 	.short	0x0100
        /*012a*/ 	.byte	0x06
	.zero		1


	//   ....[10]....
        /*012c*/ 	.word	0x000016c0
        /*0130*/ 	.word	0x00000003
        /*0134*/ 	.word	0x00000000
        /*0138*/ 	.short	0x010a
        /*013a*/ 	.byte	0x3f
	.zero		1


	//   ....[11]....
        /*013c*/ 	.word	0x00001720
        /*0140*/ 	.word	0x00000003
        /*0144*/ 	.word	0x00000000
        /*0148*/ 	.short	0x010a
        /*014a*/ 	.byte	0x3f
	.zero		1


	//   ....[12]....
        /*014c*/ 	.word	0x00001c60
        /*0150*/ 	.word	0x00000005
        /*0154*/ 	.word	0x00000000
        /*0158*/ 	.short	0x010a
        /*015a*/ 	.byte	0x3f
	.zero		1


	//   ....[13]....
        /*015c*/ 	.word	0x00001ca0
        /*0160*/ 	.word	0x00000005
        /*0164*/ 	.word	0x00000000
        /*0168*/ 	.short	0x010a
        /*016a*/ 	.byte	0x3f
	.zero		1


	//   ....[14]....
        /*016c*/ 	.word	0x000020c0
        /*0170*/ 	.word	0x00000004
        /*0174*/ 	.word	0x00000000
        /*0178*/ 	.short	0x0101
        /*017a*/ 	.byte	0x3f
	.zero		1


	//   ....[15]....
        /*017c*/ 	.word	0x00002280
        /*0180*/ 	.word	0x00000000
        /*0184*/ 	.word	0x00000000
        /*0188*/ 	.short	0x0101
        /*018a*/ 	.byte	0x3f
	.zero		1


	//   ....[16]....
        /*018c*/ 	.word	0x00005530
        /*0190*/ 	.word	0x00000015
        /*0194*/ 	.word	0x00000020
        /*0198*/ 	.short	0x010a
        /*019a*/ 	.byte	0x3f
	.zero		1


	//   ....[17]....
        /*019c*/ 	.word	0x000059b0
        /*01a0*/ 	.word	0x00000006
        /*01a4*/ 	.word	0x00000058
        /*01a8*/ 	.short	0x0101
        /*01aa*/ 	.byte	0x3f
	.zero		1


	//   ....[18]....
        /*01ac*/ 	.word	0x000060d0
        /*01b0*/ 	.word	0x00000007
        /*01b4*/ 	.word	0x00000000
        /*01b8*/ 	.short	0x010a
        /*01ba*/ 	.byte	0x3f
	.zero		1


	//   ....[19]....
        /*01bc*/ 	.word	0x00006150
        /*01c0*/ 	.word	0x00000006
        /*01c4*/ 	.word	0x00000000
        /*01c8*/ 	.short	0x010a
        /*01ca*/ 	.byte	0x3f
	.zero		1


	//   ....[20]....
        /*01cc*/ 	.word	0x000061e0
        /*01d0*/ 	.word	0x00000007
        /*01d4*/ 	.word	0x00000000
        /*01d8*/ 	.short	0x010a
        /*01da*/ 	.byte	0x3f
	.zero		1


	//   ....[21]....
        /*01dc*/ 	.word	0x00006270
        /*01e0*/ 	.word	0x00000005
        /*01e4*/ 	.word	0x00000000
        /*01e8*/ 	.short	0x010a
        /*01ea*/ 	.byte	0x3f
	.zero		1


	//   ....[22]....
        /*01ec*/ 	.word	0x000062d0
        /*01f0*/ 	.word	0x00000003
        /*01f4*/ 	.word	0x00000000
        /*01f8*/ 	.short	0x010a
        /*01fa*/ 	.byte	0x3f
	.zero		1


	//   ....[23]....
        /*01fc*/ 	.word	0x00006320
        /*0200*/ 	.word	0x00000005
        /*0204*/ 	.word	0x00000000
        /*0208*/ 	.short	0x010a
        /*020a*/ 	.byte	0x3f
	.zero		1


	//   ....[24]....
        /*020c*/ 	.word	0x000063f0
        /*0210*/ 	.word	0x00000015
        /*0214*/ 	.word	0x00000020
        /*0218*/ 	.short	0x010a
        /*021a*/ 	.byte	0x3f
	.zero		1


	//   ....[25]....
        /*021c*/ 	.word	0x000064c0
        /*0220*/ 	.word	0x00000007
        /*0224*/ 	.word	0x00000000
        /*0228*/ 	.short	0x010a
        /*022a*/ 	.byte	0x3f
	.zero		1


	//   ....[26]....
        /*022c*/ 	.word	0x00006510
        /*0230*/ 	.word	0x00000006
        /*0234*/ 	.word	0x00000000
        /*0238*/ 	.short	0x010a
        /*023a*/ 	.byte	0x3f
	.zero		1


	//   ....[27]....
        /*023c*/ 	.word	0x00006560
        /*0240*/ 	.word	0x00000007
        /*0244*/ 	.word	0x00000000
        /*0248*/ 	.short	0x010a
        /*024a*/ 	.byte	0x3f
	.zero		1


	//----- nvinfo : EIATTR_NUM_MBARRIERS
	.align		4
.L_35:
        /*024c*/ 	.byte	0x03, 0x38
        /*024e*/ 	.short	0x000a


	//----- nvinfo : EIATTR_EXIT_INSTR_OFFSETS
	.align		4
        /*0250*/ 	.byte	0x04, 0x1c
        /*0252*/ 	.short	(.L_37 - .L_36)


	//   ....[0]....
.L_36:
        /*0254*/ 	.word	0x00000960


	//   ....[1]....
        /*0258*/ 	.word	0x00001170


	//   ....[2]....
        /*025c*/ 	.word	0x00004cc0


	//   ....[3]....
        /*0260*/ 	.word	0x00005220


	//   ....[4]....
        /*0264*/ 	.word	0x000062c0


	//----- nvinfo : EIATTR_MAX_THREADS
	.align		4
.L_37:
        /*0268*/ 	.byte	0x04, 0x05
        /*026a*/ 	.short	(.L_39 - .L_38)
.L_38:
        /*026c*/ 	.word	0x00000180
        /*0270*/ 	.word	0x00000001
        /*0274*/ 	.word	0x00000001


	//----- nvinfo : EIATTR_CRS_STACK_SIZE
	.align		4
.L_39:
        /*0278*/ 	.byte	0x04, 0x1e
        /*027a*/ 	.short	(.L_41 - .L_40)
.L_40:
        /*027c*/ 	.word	0x00000000


	//----- nvinfo : EIATTR_CBANK_PARAM_SIZE
	.align		4
.L_41:
        /*0280*/ 	.byte	0x03, 0x19
        /*0282*/ 	.short	0x0470


	//----- nvinfo : EIATTR_PARAM_CBANK
	.align		4
        /*0284*/ 	.byte	0x04, 0x0a
        /*0286*/ 	.short	(.L_43 - .L_42)
	.align		4
.L_42:
        /*0288*/ 	.word	index@(.nv.constant0._ZN7cutlass13device_kernelINS_4gemm6kernel13GemmUniversalIN4cute5tupleIJiiiiEEENS1_10collective13CollectiveMmaINS1_34MainloopSm90TmaGmmaWarpSpecializedILi4ENS5_IJNS4_1CILi1EEENSA_ILi2EEESB_EEENS1_35KernelTmaWarpSpecializedCooperativeEEENS5_IJNSA_ILi128EEENSA_ILi64EEESG_EEENS_6half_tENS5_IJlSB_lEEESJ_SK_NS4_8TiledMMAINS4_8MMA_AtomIJNS4_4SM904GMMA25MMA_64x64x16_F32F16F16_SSILNSO_5MajorE0ELSQ_0ELNSO_7ScaleInE1ELSR_1EEEEEENS4_6LayoutINS5_IJSC_SB_SB_EEENS5_IJSB_NSA_ILi0EEESW_EEEEENS5_IJNS4_10UnderscoreESZ_SZ_EEEEENS4_23SM90_TMA_LOAD_MULTICASTENS4_14ComposedLayoutINS4_7SwizzleILi3ELi4ELi3EEENS4_18smem_ptr_flag_bitsILi16EEENSU_INS5_IJNSA_ILi8EEESH_EEENS5_IJSH_SB_EEEEEEEvNS4_8identityENS4_13SM90_TMA_LOADES1C_vS1D_EENS_8epilogue10collective6detail29Sm90TmaWarpSpecializedAdapterINS1H_15DefaultEpilogueISJ_SK_SK_NS1G_6thread17LinearCombinationISJ_Li1EffLNS1L_9ScaleType4KindE0ELNS_15FloatRoundStyleE2ESJ_EENS1_15EpilogueDefaultEEEEEvvEEEEvNT_6ParamsE)
        /*028c*/ 	.short	0x0210
        /*028e*/ 	.short	0x0470


	//----- nvinfo : EIATTR_SW_WAR
	.align		4
.L_43:
        /*0290*/ 	.byte	0x04, 0x36
        /*0292*/ 	.short	(.L_45 - .L_44)
.L_44:
        /*0294*/ 	.word	0x00000008
.L_45:


//--------------------- .nv.callgraph             --------------------------
	.section	.nv.callgraph,"",@"SHT_CUDA_CALLGRAPH"
	.align	4
	.sectionentsize	8
	.align		4
        /*0000*/ 	.word	0x00000000
	.align		4
        /*0004*/ 	.word	0xffffffff
	.align		4
        /*0008*/ 	.word	index@(_ZN7cutlass13device_kernelINS_4gemm6kernel13GemmUniversalIN4cute5tupleIJiiiiEEENS1_10collective13CollectiveMmaINS1_34MainloopSm90TmaGmmaWarpSpecializedILi4ENS5_IJNS4_1CILi1EEENSA_ILi2EEESB_EEENS1_35KernelTmaWarpSpecializedCooperativeEEENS5_IJNSA_ILi128EEENSA_ILi64EEESG_EEENS_6half_tENS5_IJlSB_lEEESJ_SK_NS4_8TiledMMAINS4_8MMA_AtomIJNS4_4SM904GMMA25MMA_64x64x16_F32F16F16_SSILNSO_5MajorE0ELSQ_0ELNSO_7ScaleInE1ELSR_1EEEEEENS4_6LayoutINS5_IJSC_SB_SB_EEENS5_IJSB_NSA_ILi0EEESW_EEEEENS5_IJNS4_10UnderscoreESZ_SZ_EEEEENS4_23SM90_TMA_LOAD_MULTICASTENS4_14ComposedLayoutINS4_7SwizzleILi3ELi4ELi3EEENS4_18smem_ptr_flag_bitsILi16EEENSU_INS5_IJNSA_ILi8EEESH_EEENS5_IJSH_SB_EEEEEEEvNS4_8identityENS4_13SM90_TMA_LOADES1C_vS1D_EENS_8epilogue10collective6detail29Sm90TmaWarpSpecializedAdapterINS1H_15DefaultEpilogueISJ_SK_SK_NS1G_6thread17LinearCombinationISJ_Li1EffLNS1L_9ScaleType4KindE0ELNS_15FloatRoundStyleE2ESJ_EENS1_15EpilogueDefaultEEEEEvvEEEEvNT_6ParamsE)
	.align		4
        /*000c*/ 	.word	index@(__assertfail)
	.align		4
        /*0010*/ 	.word	0x00000000
	.align		4
        /*0014*/ 	.word	0xfffffffe
	.align		4
        /*0018*/ 	.word	0x00000000
	.align		4
        /*001c*/ 	.word	0xfffffffd
	.align		4
        /*0020*/ 	.word	0x00000000
	.align		4
        /*0024*/ 	.word	0xfffffffc


//--------------------- .nv.constant4             --------------------------
	.section	.nv.constant4,"a",@progbits
	.align	8
	.align		8
.nv.constant4:
        /*0000*/ 	.dword	__assertfail
	.align		8
        /*0008*/ 	.dword	__unnamed_1
	.align		8
        /*0010*/ 	.dword	_ZN39_INTERNAL_1091941c_4_k_cu_a4a41766_30244cuda3std3__45__cpo5beginE
	.align		8
        /*0018*/ 	.dword	_ZN39_INTERNAL_1091941c_4_k_cu_a4a41766_30244cuda3std3__45__cpo3endE
	.align		8
        /*0020*/ 	.dword	_ZN39_INTERNAL_1091941c_4_k_cu_a4a41766_30244cuda3std3__45__cpo6cbeginE
	.align		8
        /*0028*/ 	.dword	_ZN39_INTERNAL_1091941c_4_k_cu_a4a41766_30244cuda3std3__45__cpo4cendE
	.align		8
        /*0030*/ 	.dword	_ZN39_INTERNAL_1091941c_4_k_cu_a4a41766_30244cuda3std3__441_GLOBAL__N__1091941c_4_k_cu_a4a41766_30246ignoreE
	.align		8
        /*0038*/ 	.dword	_ZN39_INTERNAL_1091941c_4_k_cu_a4a41766_30244cuda3std3__419piecewise_constructE
	.align		8
        /*0040*/ 	.dword	_ZN39_INTERNAL_1091941c_4_k_cu_a4a41766_30244cuda3std3__48in_placeE
	.align		8
        /*0048*/ 	.dword	_ZN39_INTERNAL_1091941c_4_k_cu_a4a41766_30244cuda3std6ranges3__45__cpo4swapE
	.align		8
        /*0050*/ 	.dword	_ZN39_INTERNAL_1091941c_4_k_cu_a4a41766_30244cuda3std6ranges3__45__cpo9iter_moveE
	.align		8
        /*0058*/ 	.dword	_ZN39_INTERNAL_1091941c_4_k_cu_a4a41766_30244cute7productE
	.align		8
        /*0060*/ 	.dword	_ZN39_INTERNAL_1091941c_4_k_cu_a4a41766_30244cute1_E
	.align		8
        /*0068*/ 	.dword	$str$22
	.align		8
        /*0070*/ 	.dword	$str$23


//--------------------- .text._ZN7cutlass13device_kernelINS_4gemm6kernel13GemmUniversalIN4cute5tupleIJiiiiEEENS1_10collective13CollectiveMmaINS1_34MainloopSm90TmaGmmaWarpSpecializedILi4ENS5_IJNS4_1CILi1EEENSA_ILi2EEESB_EEENS1_35KernelTmaWarpSpecializedCooperativeEEENS5_IJNSA_ILi128EEENSA_ILi64EEESG_EEENS_6half_tENS5_IJlSB_lEEESJ_SK_NS4_8TiledMMAINS4_8MMA_AtomIJNS4_4SM904GMMA25MMA_64x64x16_F32F16F16_SSILNSO_5MajorE0ELSQ_0ELNSO_7ScaleInE1ELSR_1EEEEEENS4_6LayoutINS5_IJSC_SB_SB_EEENS5_IJSB_NSA_ILi0EEESW_EEEEENS5_IJNS4_10UnderscoreESZ_SZ_EEEEENS4_23SM90_TMA_LOAD_MULTICASTENS4_14ComposedLayoutINS4_7SwizzleILi3ELi4ELi3EEENS4_18smem_ptr_flag_bitsILi16EEENSU_INS5_IJNSA_ILi8EEESH_EEENS5_IJSH_SB_EEEEEEEvNS4_8identityENS4_13SM90_TMA_LOADES1C_vS1D_EENS_8epilogue10collective6detail29Sm90TmaWarpSpecializedAdapterINS1H_15DefaultEpilogueISJ_SK_SK_NS1G_6thread17LinearCombinationISJ_Li1EffLNS1L_9ScaleType4KindE0ELNS_15FloatRoundStyleE2ESJ_EENS1_15EpilogueDefaultEEEEEvvEEEEvNT_6ParamsE --------------------------
	.section	.text._ZN7cutlass13device_kernelINS_4gemm6kernel13GemmUniversalIN4cute5tupleIJiiiiEEENS1_10collective13CollectiveMmaINS1_34MainloopSm90TmaGmmaWarpSpecializedILi4ENS5_IJNS4_1CILi1EEENSA_ILi2EEESB_EEENS1_35KernelTmaWarpSpecializedCooperativeEEENS5_IJNSA_ILi128EEENSA_ILi64EEESG_EEENS_6half_tENS5_IJlSB_lEEESJ_SK_NS4_8TiledMMAINS4_8MMA_AtomIJNS4_4SM904GMMA25MMA_64x64x16_F32F16F16_SSILNSO_5MajorE0ELSQ_0ELNSO_7ScaleInE1ELSR_1EEEEEENS4_6LayoutINS5_IJSC_SB_SB_EEENS5_IJSB_NSA_ILi0EEESW_EEEEENS5_IJNS4_10UnderscoreESZ_SZ_EEEEENS4_23SM90_TMA_LOAD_MULTICASTENS4_14ComposedLayoutINS4_7SwizzleILi3ELi4ELi3EEENS4_18smem_ptr_flag_bitsILi16EEENSU_INS5_IJNSA_ILi8EEESH_EEENS5_IJSH_SB_EEEEEEEvNS4_8identityENS4_13SM90_TMA_LOADES1C_vS1D_EENS_8epilogue10collective6detail29Sm90TmaWarpSpecializedAdapterINS1H_15DefaultEpilogueISJ_SK_SK_NS1G_6thread17LinearCombinationISJ_Li1EffLNS1L_9ScaleType4KindE0ELNS_15FloatRoundStyleE2ESJ_EENS1_15EpilogueDefaultEEEEEvvEEEEvNT_6ParamsE,"ax",@progbits
	.align	128
.text._ZN7cutlass13device_kernelINS_4gemm6kernel13GemmUniversalIN4cute5tupleIJiiiiEEENS1_10collective13CollectiveMmaINS1_34MainloopSm90TmaGmmaWarpSpecializedILi4ENS5_IJNS4_1CILi1EEENSA_ILi2EEESB_EEENS1_35KernelTmaWarpSpecializedCooperativeEEENS5_IJNSA_ILi128EEENSA_ILi64EEESG_EEENS_6half_tENS5_IJlSB_lEEESJ_SK_NS4_8TiledMMAINS4_8MMA_AtomIJNS4_4SM904GMMA25MMA_64x64x16_F32F16F16_SSILNSO_5MajorE0ELSQ_0ELNSO_7ScaleInE1ELSR_1EEEEEENS4_6LayoutINS5_IJSC_SB_SB_EEENS5_IJSB_NSA_ILi0EEESW_EEEEENS5_IJNS4_10UnderscoreESZ_SZ_EEEEENS4_23SM90_TMA_LOAD_MULTICASTENS4_14ComposedLayoutINS4_7SwizzleILi3ELi4ELi3EEENS4_18smem_ptr_flag_bitsILi16EEENSU_INS5_IJNSA_ILi8EEESH_EEENS5_IJSH_SB_EEEEEEEvNS4_8identityENS4_13SM90_TMA_LOADES1C_vS1D_EENS_8epilogue10collective6detail29Sm90TmaWarpSpecializedAdapterINS1H_15DefaultEpilogueISJ_SK_SK_NS1G_6thread17LinearCombinationISJ_Li1EffLNS1L_9ScaleType4KindE0ELNS_15FloatRoundStyleE2ESJ_EENS1_15EpilogueDefaultEEEEEvvEEEEvNT_6ParamsE:
        .type           _ZN7cutlass13device_kernelINS_4gemm6kernel13GemmUniversalIN4cute5tupleIJiiiiEEENS1_10collective13CollectiveMmaINS1_34MainloopSm90TmaGmmaWarpSpecializedILi4ENS5_IJNS4_1CILi1EEENSA_ILi2EEESB_EEENS1_35KernelTmaWarpSpecializedCooperativeEEENS5_IJNSA_ILi128EEENSA_ILi64EEESG_EEENS_6half_tENS5_IJlSB_lEEESJ_SK_NS4_8TiledMMAINS4_8MMA_AtomIJNS4_4SM904GMMA25MMA_64x64x16_F32F16F16_SSILNSO_5MajorE0ELSQ_0ELNSO_7ScaleInE1ELSR_1EEEEEENS4_6LayoutINS5_IJSC_SB_SB_EEENS5_IJSB_NSA_ILi0EEESW_EEEEENS5_IJNS4_10UnderscoreESZ_SZ_EEEEENS4_23SM90_TMA_LOAD_MULTICASTENS4_14ComposedLayoutINS4_7SwizzleILi3ELi4ELi3EEENS4_18smem_ptr_flag_bitsILi16EEENSU_INS5_IJNSA_ILi8EEESH_EEENS5_IJSH_SB_EEEEEEEvNS4_8identityENS4_13SM90_TMA_LOADES1C_vS1D_EENS_8epilogue10collective6detail29Sm90TmaWarpSpecializedAdapterINS1H_15DefaultEpilogueISJ_SK_SK_NS1G_6thread17LinearCombinationISJ_Li1EffLNS1L_9ScaleType4KindE0ELNS_15FloatRoundStyleE2ESJ_EENS1_15EpilogueDefaultEEEEEvvEEEEvNT_6ParamsE,@function
        .size           _ZN7cutlass13device_kernelINS_4gemm6kernel13GemmUniversalIN4cute5tupleIJiiiiEEENS1_10collective13CollectiveMmaINS1_34MainloopSm90TmaGmmaWarpSpecializedILi4ENS5_IJNS4_1CILi1EEENSA_ILi2EEESB_EEENS1_35KernelTmaWarpSpecializedCooperativeEEENS5_IJNSA_ILi128EEENSA_ILi64EEESG_EEENS_6half_tENS5_IJlSB_lEEESJ_SK_NS4_8TiledMMAINS4_8MMA_AtomIJNS4_4SM904GMMA25MMA_64x64x16_F32F16F16_SSILNSO_5MajorE0ELSQ_0ELNSO_7ScaleInE1ELSR_1EEEEEENS4_6LayoutINS5_IJSC_SB_SB_EEENS5_IJSB_NSA_ILi0EEESW_EEEEENS5_IJNS4_10UnderscoreESZ_SZ_EEEEENS4_23SM90_TMA_LOAD_MULTICASTENS4_14ComposedLayoutINS4_7SwizzleILi3ELi4ELi3EEENS4_18smem_ptr_flag_bitsILi16EEENSU_INS5_IJNSA_ILi8EEESH_EEENS5_IJSH_SB_EEEEEEEvNS4_8identityENS4_13SM90_TMA_LOADES1C_vS1D_EENS_8epilogue10collective6detail29Sm90TmaWarpSpecializedAdapterINS1H_15DefaultEpilogueISJ_SK_SK_NS1G_6thread17LinearCombinationISJ_Li1EffLNS1L_9ScaleType4KindE0ELNS_15FloatRoundStyleE2ESJ_EENS1_15EpilogueDefaultEEEEEvvEEEEvNT_6ParamsE,(.L_x_133 - _ZN7cutlass13device_kernelINS_4gemm6kernel13GemmUniversalIN4cute5tupleIJiiiiEEENS1_10collective13CollectiveMmaINS1_34MainloopSm90TmaGmmaWarpSpecializedILi4ENS5_IJNS4_1CILi1EEENSA_ILi2EEESB_EEENS1_35KernelTmaWarpSpecializedCooperativeEEENS5_IJNSA_ILi128EEENSA_ILi64EEESG_EEENS_6half_tENS5_IJlSB_lEEESJ_SK_NS4_8TiledMMAINS4_8MMA_AtomIJNS4_4SM904GMMA25MMA_64x64x16_F32F16F16_SSILNSO_5MajorE0ELSQ_0ELNSO_7ScaleInE1ELSR_1EEEEEENS4_6LayoutINS5_IJSC_SB_SB_EEENS5_IJSB_NSA_ILi0EEESW_EEEEENS5_IJNS4_10UnderscoreESZ_SZ_EEEEENS4_23SM90_TMA_LOAD_MULTICASTENS4_14ComposedLayoutINS4_7SwizzleILi3ELi4ELi3EEENS4_18smem_ptr_flag_bitsILi16EEENSU_INS5_IJNSA_ILi8EEESH_EEENS5_IJSH_SB_EEEEEEEvNS4_8identityENS4_13SM90_TMA_LOADES1C_vS1D_EENS_8epilogue10collective6detail29Sm90TmaWarpSpecializedAdapterINS1H_15DefaultEpilogueISJ_SK_SK_NS1G_6thread17LinearCombinationISJ_Li1EffLNS1L_9ScaleType4KindE0ELNS_15FloatRoundStyleE2ESJ_EENS1_15EpilogueDefaultEEEEEvvEEEEvNT_6ParamsE)
        .other          _ZN7cutlass13device_kernelINS_4gemm6kernel13GemmUniversalIN4cute5tupleIJiiiiEEENS1_10collective13CollectiveMmaINS1_34MainloopSm90TmaGmmaWarpSpecializedILi4ENS5_IJNS4_1CILi1EEENSA_ILi2EEESB_EEENS1_35KernelTmaWarpSpecializedCooperativeEEENS5_IJNSA_ILi128EEENSA_ILi64EEESG_EEENS_6half_tENS5_IJlSB_lEEESJ_SK_NS4_8TiledMMAINS4_8MMA_AtomIJNS4_4SM904GMMA25MMA_64x64x16_F32F16F16_SSILNSO_5MajorE0ELSQ_0ELNSO_7ScaleInE1ELSR_1EEEEEENS4_6LayoutINS5_IJSC_SB_SB_EEENS5_IJSB_NSA_ILi0EEESW_EEEEENS5_IJNS4_10UnderscoreESZ_SZ_EEEEENS4_23SM90_TMA_LOAD_MULTICASTENS4_14ComposedLayoutINS4_7SwizzleILi3ELi4ELi3EEENS4_18smem_ptr_flag_bitsILi16EEENSU_INS5_IJNSA_ILi8EEESH_EEENS5_IJSH_SB_EEEEEEEvNS4_8identityENS4_13SM90_TMA_LOADES1C_vS1D_EENS_8epilogue10collective6detail29Sm90TmaWarpSpecializedAdapterINS1H_15DefaultEpilogueISJ_SK_SK_NS1G_6thread17LinearCombinationISJ_Li1EffLNS1L_9ScaleType4KindE0ELNS_15FloatRoundStyleE2ESJ_EENS1_15EpilogueDefaultEEEEEvvEEEEvNT_6ParamsE,@"STO_CUDA_ENTRY STV_DEFAULT"
_ZN7cutlass13device_kernelINS_4gemm6kernel13GemmUniversalIN4cute5tupleIJiiiiEEENS1_10collective13CollectiveMmaINS1_34MainloopSm90TmaGmmaWarpSpecializedILi4ENS5_IJNS4_1CILi1EEENSA_ILi2EEESB_EEENS1_35KernelTmaWarpSpecializedCooperativeEEENS5_IJNSA_ILi128EEENSA_ILi64EEESG_EEENS_6half_tENS5_IJlSB_lEEESJ_SK_NS4_8TiledMMAINS4_8MMA_AtomIJNS4_4SM904GMMA25MMA_64x64x16_F32F16F16_SSILNSO_5MajorE0ELSQ_0ELNSO_7ScaleInE1ELSR_1EEEEEENS4_6LayoutINS5_IJSC_SB_SB_EEENS5_IJSB_NSA_ILi0EEESW_EEEEENS5_IJNS4_10UnderscoreESZ_SZ_EEEEENS4_23SM90_TMA_LOAD_MULTICASTENS4_14ComposedLayoutINS4_7SwizzleILi3ELi4ELi3EEENS4_18smem_ptr_flag_bitsILi16EEENSU_INS5_IJNSA_ILi8EEESH_EEENS5_IJSH_SB_EEEEEEEvNS4_8identityENS4_13SM90_TMA_LOADES1C_vS1D_EENS_8epilogue10collective6detail29Sm90TmaWarpSpecializedAdapterINS1H_15DefaultEpilogueISJ_SK_SK_NS1G_6thread17LinearCombinationISJ_Li1EffLNS1L_9ScaleType4KindE0ELNS_15FloatRoundStyleE2ESJ_EENS1_15EpilogueDefaultEEEEEvvEEEEvNT_6ParamsE:
[----:B------:R-:W0:Y:S01]  /*0000*/  LDC R1, c[0x0][0x28] ;  /* 0x00000a00ff017b82 */ /* 0x000e220000000800 */
[----:B------:R-:W1:Y:S01]  /*0010*/  S2R R62, SR_TID.X ;  /* 0x00000000003e7919 */ /* 0x000e620000002100 */
[----:B------:R-:W-:Y:S01]  /*0020*/  ELECT P0, URZ, PT ;  /* 0x00000000003f782f */ /* 0x000fe20003800000 */
[----:B------:R-:W-:Y:S01]  /*0030*/  BSSY B0, `(.L_x_0) ;  /* 0x000000f000007945 */ /* 0x000fe20003800000 */
[--C-:B-1----:R-:W-:Y:S02]  /*0040*/  SHF.R.U32.HI R0, RZ, 0x5, R62.reuse ;  /* 0x00000005ff007819 */ /* 0x102fe4000001163e */
[----:B------:R-:W-:-:S03]  /*0050*/  SHF.R.U32.HI R6, RZ, 0x7, R62 ;  /* 0x00000007ff067819 */ /* 0x000fc6000001163e */
[----:B------:R-:W1:Y:S04]  /*0060*/  SHFL.IDX PT, R3, R0, RZ, 0x1f ;  /* 0x00001fff00037589 */ /* 0x000e6800000e0000 */
[----:B------:R2:W3:Y:S01]  /*0070*/  SHFL.IDX PT, R2, R6, RZ, 0x1f ;  /* 0x00001fff06027589 */ /* 0x0004e200000e0000 */
[----:B-1----:R-:W-:-:S13]  /*0080*/  ISETP.NE.OR P0, PT, R3, RZ, !P0 ;  /* 0x000000ff0300720c */ /* 0x002fda0004705670 */
[----:B0-23--:R-:W-:Y:S05]  /*0090*/  @P0 BRA `(.L_x_1) ;  /* 0x0000000000200947 */ /* 0x00dfea0003800000 */
[----:B------:R-:W-:Y:S02]  /*00a0*/  ULDC.64 UR4, c[0x0][0x198] ;  /* 0x0000660000047ab9 */ /* 0x000fe40000000a00 */
[----:B------:R-:W-:Y:S02]  /*00b0*/  UIADD3 UR6, UP0, UR4, 0xf0, URZ ;  /* 0x000000f004067890 */ /* 0x000fe4000ff1e03f */
[----:B------:R-:W-:Y:S02]  /*00c0*/  UIADD3 UR4, UP1, UR4, 0x1f0, URZ ;  /* 0x000001f004047890 */ /* 0x000fe4000ff3e03f */
[----:B------:R-:W-:Y:S02]  /*00d0*/  UIADD3.X UR7, URZ, UR5, URZ, UP0, !UPT ;  /* 0x000000053f077290 */ /* 0x000fe400087fe43f */
[----:B------:R-:W-:-:S07]  /*00e0*/  UIADD3.X UR5, URZ, UR5, URZ, UP1, !UPT ;  /* 0x000000053f057290 */ /* 0x000fce0008ffe43f */
[----:B------:R0:W-:Y:S02]  /*00f0*/  UTMACCTL.PF [UR6] ;  /* 0x00000000060079b9 */ /* 0x0001e40008040000 */
[----:B------:R0:W-:Y:S02]  /*0100*/  UTMACCTL.PF [UR4] ;  /* 0x00000000040079b9 */ /* 0x0001e40008040000 */
[----:B0-----:R-:W-:Y:S01]  /*0110*/  NOP ;  /* 0x0000000000007918 */ /* 0x001fe20000000000 */
.L_x_1:
[----:B------:R-:W-:Y:S05]  /*0120*/  BSYNC B0 ;  /* 0x0000000000007941 */ /* 0x000fea0003800000 */
.L_x_0:
[----:B------:R-:W0:Y:S02]  /*0130*/  SHFL.IDX PT, R5, R0, RZ, 0x1f ;  /* 0x00001fff00057589 */ /* 0x000e2400000e0000 */
[----:B0-----:R-:W-:-:S13]  /*0140*/  ISETP.NE.AND P0, PT, R5, RZ, PT ;  /* 0x000000ff0500720c */ /* 0x001fda0003f05270 */
[----:B------:R-:W-:Y:S05]  /*0150*/  @P0 BRA `(.L_x_2) ;  /* 0x0000000000580947 */ /* 0x000fea0003800000 */
[----:B------:R-:W0:Y:S01]  /*0160*/  S2UR UR8, SR_CgaCtaId ;  /* 0x00000000000879c3 */ /* 0x000e220000008800 */
[----:B------:R-:W-:Y:S01]  /*0170*/  UMOV UR4, 0x400 ;  /* 0x0000040000047882 */ /* 0x000fe20000000000 */
[----:B------:R-:W-:Y:S01]  /*0180*/  UMOV UR5, 0x1 ;  /* 0x0000000100057882 */ /* 0x000fe20000000000 */
[----:B------:R-:W-:Y:S01]  /*0190*/  UMOV UR6, 0x4 ;  /* 0x0000000400067882 */ /* 0x000fe20000000000 */
[----:B------:R-:W-:Y:S01]  /*01a0*/  ELECT P0, URZ, PT ;  /* 0x00000000003f782f */ /* 0x000fe20003800000 */
[----:B------:R-:W-:-:S04]  /*01b0*/  UIADD3 UR6, -UR6, 0x100000, URZ ;  /* 0x0010000006067890 */ /* 0x000fc8000fffe13f */
[----:B------:R-:W-:Y:S02]  /*01c0*/  USHF.L.U32 UR7, UR6, 0xb, URZ ;  /* 0x0000000b06077899 */ /* 0x000fe4000800063f */
[----:B------:R-:W-:Y:S02]  /*01d0*/  USHF.L.U32 UR6, UR6, 0x1, URZ ;  /* 0x0000000106067899 */ /* 0x000fe4000800063f */
[----:B0-----:R-:W-:Y:S02]  /*01e0*/  ULEA UR8, UR8, UR4, 0x18 ;  /* 0x0000000408087291 */ /* 0x001fe4000f8ec03f */
[----:B------:R-:W-:-:S04]  /*01f0*/  UIADD3 UR4, -UR5, 0x100000, URZ ;  /* 0x0010000005047890 */ /* 0x000fc8000fffe13f */
[----:B------:R-:W-:Y:S02]  /*0200*/  USHF.L.U32 UR5, UR4, 0xb, URZ ;  /* 0x0000000b04057899 */ /* 0x000fe4000800063f */
[----:B------:R-:W-:Y:S01]  /*0210*/  USHF.L.U32 UR4, UR4, 0x1, URZ ;  /* 0x0000000104047899 */ /* 0x000fe2000800063f */
[----:B------:R-:W0:Y:S11]  /*0220*/  FENCE.VIEW.ASYNC.S ;  /* 0x00000000000073c6 */ /* 0x000e360000000000 */
[----:B0-----:R0:W1:Y:S01]  /*0230*/  SYNCS.EXCH.64 URZ, [UR8], UR4 ;  /* 0x00000004083f75b2 */ /* 0x0010620008000100 */
[----:B------:R0:W2:Y:S01]  /*0240*/  SYNCS.EXCH.64 URZ, [UR8+0x20], UR6 ;  /* 0x00002006083f75b2 */ /* 0x0000a20008000100 */
[----:B------:R0:W3:Y:S01]  /*0250*/  SYNCS.EXCH.64 URZ, [UR8+0x8], UR4 ;  /* 0x00000804083f75b2 */ /* 0x0000e20008000100 */
[----:B------:R0:W4:Y:S01]  /*0260*/  SYNCS.EXCH.64 URZ, [UR8+0x28], UR6 ;  /* 0x00002806083f75b2 */ /* 0x0001220008000100 */
[----:B------:R0:W0:Y:S01]  /*0270*/  SYNCS.EXCH.64 URZ, [UR8+0x10], UR4 ;  /* 0x00001004083f75b2 */ /* 0x0000220008000100 */
[----:B------:R0:W0:Y:S01]  /*0280*/  SYNCS.EXCH.64 URZ, [UR8+0x30], UR6 ;  /* 0x00003006083f75b2 */ /* 0x0000220008000100 */
[----:B------:R0:W0:Y:S01]  /*0290*/  SYNCS.EXCH.64 URZ, [UR8+0x18], UR4 ;  /* 0x00001804083f75b2 */ /* 0x0000220008000100 */
[----:B------:R0:W0:Y:S01]  /*02a0*/  SYNCS.EXCH.64 URZ, [UR8+0x38], UR6 ;  /* 0x00003806083f75b2 */ /* 0x0000220008000100 */
[----:B------:R-:W-:Y:S01]  /*02b0*/  NOP ;  /* 0x0000000000007918 */ /* 0x000fe20000000000 */
.L_x_2:
[----:B------:R-:W-:Y:S01]  /*02c0*/  SHF.R.S32.HI R7, RZ, 0x1f, R62 ;  /* 0x0000001fff077819 */ /* 0x000fe2000001143e */
[----:B------:R-:W5:Y:S01]  /*02d0*/  SHFL.IDX PT, R0, R0, RZ, 0x1f ;  /* 0x00001fff00007589 */ /* 0x000f6200000e0000 */
[----:B0-----:R-:W0:Y:S01]  /*02e0*/  S2UR UR8, SR_CTAID.X ;  /* 0x00000000000879c3 */ /* 0x001e220000002500 */
[----:B------:R-:W-:Y:S02]  /*02f0*/  ELECT P0, URZ, PT ;  /* 0x00000000003f782f */ /* 0x000fe40003800000 */
[----:B------:R-:W-:Y:S01]  /*0300*/  LEA.HI R7, R7, R62, RZ, 0x7 ;  /* 0x0000003e07077211 */ /* 0x000fe200078f38ff */
[----:B------:R-:W1:Y:S01]  /*0310*/  S2R R4, SR_CTAID.Y ;  /* 0x0000000000047919 */ /* 0x000e620000002600 */
[----:B------:R-:W-:Y:S01]  /*0320*/  ULDC UR4, c[0x0][0x154] ;  /* 0x0000550000047ab9 */ /* 0x000fe20000000800 */
[----:B------:R-:W-:Y:S01]  /*0330*/  NOP ;  /* 0x0000000000007918 */ /* 0x000fe20000000000 */
[----:B------:R-:W-:Y:S01]  /*0340*/  LOP3.LUT R7, R7, 0xffffff80, RZ, 0xc0, !PT ;  /* 0xffffff8007077812 */ /* 0x000fe200078ec0ff */
[----:B------:R-:W-:Y:S01]  /*0350*/  NOP ;  /* 0x0000000000007918 */ /* 0x000fe20000000000 */
[----:B------:R-:W2:Y:S03]  /*0360*/  LDC R14, c[0x0][0x140] ;  /* 0x00005000ff0e7b82 */ /* 0x000ea60000000800 */
[----:B------:R-:W-:-:S05]  /*0370*/  IMAD.IADD R7, R62, 0x1, -R7 ;  /* 0x000000013e077824 */ /* 0x000fca00078e0a07 */
[----:B------:R-:W-:Y:S01]  /*0380*/  SHF.R.S32.HI R8, RZ, 0x1f, R7 ;  /* 0x0000001fff087819 */ /* 0x000fe20000011407 */
[----:B------:R-:W3:Y:S01]  /*0390*/  LDC R12, c[0x0][0x144] ;  /* 0x00005100ff0c7b82 */ /* 0x000ee20000000800 */
[----:B------:R-:W-:Y:S02]  /*03a0*/  LOP3.LUT P2, RZ, R7, 0x7, RZ, 0xc0, !PT ;  /* 0x0000000707ff7812 */ /* 0x000fe4000784c0ff */
[----:B------:R-:W-:Y:S02]  /*03b0*/  LEA.HI R8, R8, R7, RZ, 0x3 ;  /* 0x0000000708087211 */ /* 0x000fe400078f18ff */
[----:B-----5:R-:W-:Y:S02]  /*03c0*/  ISETP.NE.OR P0, PT, R0, RZ, !P0 ;  /* 0x000000ff0000720c */ /* 0x020fe40004705670 */
[--C-:B------:R-:W-:Y:S02]  /*03d0*/  SHF.R.S32.HI R0, RZ, 0x3, R8.reuse ;  /* 0x00000003ff007819 */ /* 0x100fe40000011408 */
[----:B------:R-:W-:-:S02]  /*03e0*/  SHF.R.S32.HI R9, RZ, 0x1f, R8 ;  /* 0x0000001fff097819 */ /* 0x000fc40000011408 */
[----:B------:R-:W-:Y:S02]  /*03f0*/  SHF.R.S32.HI R8, RZ, 0x1f, R5 ;  /* 0x0000001fff087819 */ /* 0x000fe40000011405 */
[----:B------:R-:W-:Y:S02]  /*0400*/  LEA.HI R9, R9, R0, RZ, 0x2 ;  /* 0x0000000009097211 */ /* 0x000fe400078f10ff */
[----:B------:R-:W-:Y:S02]  /*0410*/  LEA.HI R8, R8, R5, RZ, 0x2 ;  /* 0x0000000508087211 */ /* 0x000fe400078f10ff */
[----:B-1----:R-:W-:Y:S01]  /*0420*/  I2FP.F32.U32 R11, R4 ;  /* 0x00000004000b7245 */ /* 0x002fe20000201000 */
[----:B------:R-:W-:Y:S01]  /*0430*/  VOTEU.ALL UP0, P0 ;  /* 0x00000000003f7886 */ /* 0x000fe20000000000 */
[----:B------:R-:W-:Y:S01]  /*0440*/  LOP3.LUT R10, R8, 0x3ffffffc, RZ, 0xc0, !PT ;  /* 0x3ffffffc080a7812 */ /* 0x000fe200078ec0ff */
[----:B------:R-:W-:Y:S01]  /*0450*/  VOTEU.ALL UP1, P0 ;  /* 0x00000000003f7886 */ /* 0x000fe20000020000 */
[----:B------:R-:W-:Y:S01]  /*0460*/  LOP3.LUT R9, R9, 0xfffffffc, RZ, 0xc0, !PT ;  /* 0xfffffffc09097812 */ /* 0x000fe200078ec0ff */
[----:B------:R-:W-:Y:S01]  /*0470*/  FMUL R13, R11, UR4 ;  /* 0x000000040b0d7c20 */ /* 0x000fe20008400000 */
[----:B------:R-:W1:Y:S01]  /*0480*/  @!UP0 S2UR UR7, SR_CgaCtaId ;  /* 0x00000000000789c3 */ /* 0x000e620000008800 */
[----:B------:R-:W-:Y:S01]  /*0490*/  IMAD.IADD R11, R5, 0x1, -R10 ;  /* 0x00000001050b7824 */ /* 0x000fe200078e0a0a */
[----:B0-----:R-:W-:Y:S01]  /*04a0*/  I2FP.F32.U32 R10, UR8 ;  /* 0x00000008000a7c45 */ /* 0x001fe20008201000 */
[----:B------:R-:W-:Y:S01]  /*04b0*/  IMAD.IADD R8, R0, 0x1, -R9 ;  /* 0x0000000100087824 */ /* 0x000fe200078e0a09 */
[----:B------:R-:W-:Y:S01]  /*04c0*/  ULDC UR4, c[0x0][0x150] ;  /* 0x0000540000047ab9 */ /* 0x000fe20000000800 */
[----:B------:R-:W0:Y:S01]  /*04d0*/  F2I.U32.TRUNC.NTZ R13, R13 ;  /* 0x0000000d000d7305 */ /* 0x000e22000020f000 */
[----:B------:R-:W-:Y:S01]  /*04e0*/  SHF.R.S32.HI R0, RZ, 0x1f, R3 ;  /* 0x0000001fff007819 */ /* 0x000fe20000011403 */
[----:B------:R-:W-:Y:S01]  /*04f0*/  FMUL R10, R10, UR4 ;  /* 0x000000040a0a7c20 */ /* 0x000fe20008400000 */
[----:B------:R-:W5:Y:S01]  /*0500*/  LDC R9, c[0x0][0x148] ;  /* 0x00005200ff097b82 */ /* 0x000f620000000800 */
[----:B------:R-:W-:Y:S01]  /*0510*/  IMAD R8, R11, 0x4, R8 ;  /* 0x000000040b087824 */ /* 0x000fe200078e0208 */
[----:B------:R-:W-:Y:S01]  /*0520*/  LEA.HI R0, R0, R3, RZ, 0x2 ;  /* 0x0000000300007211 */ /* 0x000fe200078f10ff */
[----:B------:R-:W-:Y:S01]  /*0530*/  UMOV UR4, 0x20 ;  /* 0x0000002000047882 */ /* 0x000fe20000000000 */
[----:B------:R-:W-:Y:S01]  /*0540*/  @!UP0 UMOV UR6, 0x400 ;  /* 0x0000040000068882 */ /* 0x000fe20000000000 */
[----:B------:R-:W4:Y:S01]  /*0550*/  F2I.U32.TRUNC.NTZ R10, R10 ;  /* 0x0000000a000a7305 */ /* 0x000f22000020f000 */
[----:B------:R-:W-:Y:S01]  /*0560*/  LOP3.LUT R0, R0, 0xfffffffc, RZ, 0xc0, !PT ;  /* 0xfffffffc00007812 */ /* 0x000fe200078ec0ff */
[----:B------:R-:W-:Y:S01]  /*0570*/  IMAD.SHL.U32 R19, R8, 0x4, RZ ;  /* 0x0000000408137824 */ /* 0x000fe200078e00ff */
[----:B------:R-:W-:-:S04]  /*0580*/  @!UP0 UIADD3 UR4, -UR4, 0x100000, URZ ;  /* 0x0010000004048890 */ /* 0x000fc8000fffe13f */
[----:B------:R-:W-:Y:S02]  /*0590*/  @!UP0 USHF.L.U32 UR5, UR4, 0xb, URZ ;  /* 0x0000000b04058899 */ /* 0x000fe4000800063f */
[----:B------:R-:W-:Y:S01]  /*05a0*/  @!UP0 USHF.L.U32 UR4, UR4, 0x1, URZ ;  /* 0x0000000104048899 */ /* 0x000fe2000800063f */
[----:B--2---:R-:W-:Y:S01]  /*05b0*/  ISETP.EQ.U32.AND P3, PT, R14, 0x1, PT ;  /* 0x000000010e00780c */ /* 0x004fe20003f62070 */
[----:B------:R-:W-:Y:S01]  /*05c0*/  IMAD.IADD R3, R3, 0x1, -R0 ;  /* 0x0000000103037824 */ /* 0x000fe200078e0a00 */
[----:B------:R-:W-:Y:S01]  /*05d0*/  LOP3.LUT R19, R8, 0xc, R19, 0x78, !PT ;  /* 0x0000000c08137812 */ /* 0x000fe200078e7813 */
[----:B0-----:R-:W-:Y:S02]  /*05e0*/  IMAD.MOV R22, RZ, RZ, -R13 ;  /* 0x000000ffff167224 */ /* 0x001fe400078e0a0d */
[----:B------:R-:W-:Y:S01]  /*05f0*/  VIADD R8, R2, 0xffffffff ;  /* 0xffffffff02087836 */ /* 0x000fe20000000000 */
[----:B-1----:R-:W-:Y:S01]  /*0600*/  @!UP0 ULEA UR6, UR7, UR6, 0x18 ;  /* 0x0000000607068291 */ /* 0x002fe2000f8ec03f */
[----:B------:R-:W-:Y:S01]  /*0610*/  ISETP.NE.AND P1, PT, R3, 0x3, PT ;  /* 0x000000030300780c */ /* 0x000fe20003f25270 */
[----:B------:R-:W-:Y:S01]  /*0620*/  VOTEU.ALL UP0, P0 ;  /* 0x00000000003f7886 */ /* 0x000fe20000000000 */
[----:B------:R-:W-:Y:S01]  /*0630*/  ISETP.LT.U32.AND P0, PT, R19, 0x2, !P2 ;  /* 0x000000021300780c */ /* 0x000fe20005701070 */
[----:B----4-:R-:W-:Y:S01]  /*0640*/  IMAD.MOV R7, RZ, RZ, -R10 ;  /* 0x000000ffff077224 */ /* 0x010fe200078e0a0a */
[----:B------:R-:W-:-:S02]  /*0650*/  ISETP.EQ.OR P1, PT, R3, RZ, !P1 ;  /* 0x000000ff0300720c */ /* 0x000fc40004f22670 */
[----:B------:R-:W-:Y:S01]  /*0660*/  ISETP.GE.U32.AND P5, PT, R8, 0x2, PT ;  /* 0x000000020800780c */ /* 0x000fe20003fa6070 */
[----:B-----5:R-:W-:Y:S01]  /*0670*/  IMAD R0, R9, R22, R4 ;  /* 0x0000001609007224 */ /* 0x020fe200078e0204 */
[----:B------:R-:W-:Y:S01]  /*0680*/  ISETP.EQ.AND P1, PT, R2, RZ, P1 ;  /* 0x000000ff0200720c */ /* 0x000fe20000f22270 */
[----:B---3--:R-:W-:Y:S01]  /*0690*/  IMAD R7, R12, R7, UR8 ;  /* 0x000000080c077e24 */ /* 0x008fe2000f8e0207 */
[----:B------:R-:W-:Y:S01]  /*06a0*/  ISETP.NE.AND P2, PT, R2, RZ, PT ;  /* 0x000000ff0200720c */ /* 0x000fe20003f45270 */
[----:B------:R-:W0:Y:S02]  /*06b0*/  FENCE.VIEW.ASYNC.S ;  /* 0x00000000000073c6 */ /* 0x000e240000000000 */
[----:B0-----:R0:W1:Y:S01]  /*06c0*/  @!UP0 SYNCS.EXCH.64 URZ, [UR6+0x50], UR4 ;  /* 0x00005004063f85b2 */ /* 0x0010620008000100 */
[----:B------:R-:W-:Y:S02]  /*06d0*/  ISETP.NE.AND P4, PT, R0, R19, PT ;  /* 0x000000130000720c */ /* 0x000fe40003f85270 */
[----:B------:R-:W-:-:S02]  /*06e0*/  SEL R18, RZ, 0x1, !P1 ;  /* 0x00000001ff127807 */ /* 0x000fc40004800000 */
[----:B------:R-:W-:Y:S02]  /*06f0*/  ISETP.EQ.OR P4, PT, R7, RZ, !P4 ;  /* 0x000000ff0700720c */ /* 0x000fe40006782670 */
[----:B------:R-:W-:Y:S02]  /*0700*/  LOP3.LUT R0, R62, 0x7f, RZ, 0xc0, !PT ;  /* 0x0000007f3e007812 */ /* 0x000fe400078ec0ff */
[----:B------:R-:W-:Y:S02]  /*0710*/  PLOP3.LUT P0, PT, P0, P4, PT, 0x80, 0x0 ;  /* 0x000000000000781c */ /* 0x000fe40000709070 */
[----:B------:R-:W-:Y:S02]  /*0720*/  SEL R18, R18, 0x2, P5 ;  /* 0x0000000212127807 */ /* 0x000fe40002800000 */
[----:B------:R-:W-:Y:S01]  /*0730*/  P2R R68, PR, RZ, 0x1 ;  /* 0x00000001ff447803 */ /* 0x000fe20000000000 */
[----:B------:R0:W2:Y:S01]  /*0740*/  @!UP1 SYNCS.EXCH.64 URZ, [UR6+0x58], UR4 ;  /* 0x00005804063f95b2 */ /* 0x0000a20008000100 */
[----:B------:R-:W-:Y:S01]  /*0750*/  NOP ;  /* 0x0000000000007918 */ /* 0x000fe20000000000 */
[----:B------:R-:W-:Y:S06]  /*0760*/  @!P3 BRA `(.L_x_3) ;  /* 0x000000000008b947 */ /* 0x000fec0003800000 */
[----:B-12---:R-:W-:Y:S01]  /*0770*/  UCGABAR_ARV ;  /* 0x00000000000079c7 */ /* 0x006fe20008000000 */
[----:B------:R-:W-:Y:S05]  /*0780*/  BRA `(.L_x_4) ;  /* 0x0000000000047947 */ /* 0x000fea0003800000 */
.L_x_3:
[----:B-12---:R-:W-:Y:S01]  /*0790*/  NOP ;  /* 0x0000000000007918 */ /* 0x006fe20000000000 */
.L_x_4:
[----:B------:R-:W1:Y:S01]  /*07a0*/  LDC R2, c[0x0][0x65c] ;  /* 0x00019700ff027b82 */ /* 0x000e620000000800 */
[----:B------:R-:W-:Y:S02]  /*07b0*/  IMAD.U32 R10, RZ, RZ, UR8 ;  /* 0x00000008ff0a7e24 */ /* 0x000fe4000f8e00ff */
[----:B------:R-:W-:Y:S01]  /*07c0*/  IMAD.MOV.U32 R11, RZ, RZ, RZ ;  /* 0x000000ffff0b7224 */ /* 0x000fe200078e00ff */
[----:B-1----:R-:W-:-:S04]  /*07d0*/  ISETP.NE.AND P1, PT, R2, 0x1, PT ;  /* 0x000000010200780c */ /* 0x002fc80003f25270 */
[----:B------:R-:W-:-:S09]  /*07e0*/  P2R R5, PR, RZ, 0x2 ;  /* 0x00000002ff057803 */ /* 0x000fd20000000000 */
[----:B------:R-:W1:Y:S01]  /*07f0*/  @P1 LDC R17, c[0x0][0x10] ;  /* 0x00000400ff111b82 */ /* 0x000e620000000800 */
[----:B------:R-:W-:Y:S02]  /*0800*/  @P1 IMAD.MOV.U32 R5, RZ, RZ, RZ ;  /* 0x000000ffff051224 */ /* 0x000fe400078e00ff */
[----:B------:R-:W-:-:S05]  /*0810*/  @P1 IMAD.MOV.U32 R15, RZ, RZ, RZ ;  /* 0x000000ffff0f1224 */ /* 0x000fca00078e00ff */
[----:B------:R-:W2:Y:S01]  /*0820*/  @!P1 LDC R13, c[0x0][0xc] ;  /* 0x00000300ff0d9b82 */ /* 0x000ea20000000800 */
[----:B0-----:R-:W-:Y:S01]  /*0830*/  ULDC UR4, c[0x0][0xc] ;  /* 0x0000030000047ab9 */ /* 0x001fe20000000800 */
[----:B------:R-:W-:Y:S01]  /*0840*/  ULDC UR5, c[0x0][0x10] ;  /* 0x0000040000057ab9 */ /* 0x000fe20000000800 */
[----:B------:R-:W-:Y:S01]  /*0850*/  ULDC UR6, c[0x0][0x14] ;  /* 0x0000050000067ab9 */ /* 0x000fe20000000800 */
[----:B------:R-:W-:-:S04]  /*0860*/  UIMAD.WIDE.U32 UR4, UR4, UR5, URZ ;  /* 0x00000005040472a5 */ /* 0x000fc8000f8e003f */
[----:B------:R-:W-:Y:S02]  /*0870*/  UIMAD.WIDE.U32 UR38, UR4, UR6, URZ ;  /* 0x00000006042672a5 */ /* 0x000fe4000f8e003f */
[----:B------:R-:W-:-:S04]  /*0880*/  UIMAD UR41, UR5, UR6, URZ ;  /* 0x00000006052972a4 */ /* 0x000fc8000f8e023f */
[----:B------:R-:W-:Y:S01]  /*0890*/  UIADD3 UR41, UR39, UR41, URZ ;  /* 0x0000002927297290 */ /* 0x000fe2000fffe03f */
[----:B-1----:R-:W-:-:S04]  /*08a0*/  @P1 IMAD.WIDE.U32 R16, R17, UR8, R4 ;  /* 0x0000000811101c25 */ /* 0x002fc8000f8e0004 */
[----:B------:R-:W-:Y:S02]  /*08b0*/  @P1 IMAD.IADD R17, R17, 0x1, R15 ;  /* 0x0000000111111824 */ /* 0x000fe400078e020f */
[----:B--2---:R-:W-:-:S04]  /*08c0*/  @!P1 IMAD.WIDE.U32 R10, R4, R13, R10 ;  /* 0x0000000d040a9225 */ /* 0x004fc800078e000a */
[----:B------:R-:W-:Y:S02]  /*08d0*/  @!P1 IMAD.MOV.U32 R16, RZ, RZ, R10 ;  /* 0x000000ffff109224 */ /* 0x000fe400078e000a */
[----:B------:R-:W-:Y:S01]  /*08e0*/  @!P1 IMAD.MOV.U32 R17, RZ, RZ, R11 ;  /* 0x000000ffff119224 */ /* 0x000fe200078e000b */
[----:B------:R-:W-:Y:S06]  /*08f0*/  @!P3 BRA `(.L_x_5) ;  /* 0x00000000000cb947 */ /* 0x000fec0003800000 */
[----:B------:R-:W-:Y:S01]  /*0900*/  UCGABAR_WAIT ;  /* 0x0000000000007dc7 */ /* 0x000fe20008000000 */
[----:B------:R-:W-:Y:S01]  /*0910*/  CCTL.IVALL ;  /* 0x00000000ff00798f */ /* 0x000fe20002000000 */
[----:B------:R-:W-:Y:S05]  /*0920*/  BRA `(.L_x_6) ;  /* 0x0000000000047947 */ /* 0x000fea0003800000 */
.L_x_5:
[----:B------:R-:W-:Y:S06]  /*0930*/  BAR.SYNC.DEFER_BLOCKING 0x0 ;  /* 0x0000000000007b1d */ /* 0x000fec0000010000 */
.L_x_6:
[----:B------:R-:W-:Y:S05]  /*0940*/  @!P2 BRA `(.L_x_7) ;  /* 0x0000004000e0a947 */ /* 0x000fea0003800000 */
[----:B------:R-:W-:-:S13]  /*0950*/  ISETP.GT.U32.AND P0, PT, R8, 0x1, PT ;  /* 0x000000010800780c */ /* 0x000fda0003f04070 */
[----:B------:R-:W-:Y:S05]  /*0960*/  @P0 EXIT ;  /* 0x000000000000094d */ /* 0x000fea0003800000 */
[----:B------:R-:W-:Y:S01]  /*0970*/  ULDC.64 UR4, c[0x0][0x650] ;  /* 0x0001940000047ab9 */ /* 0x000fe20000000a00 */
[----:B------:R-:W-:Y:S01]  /*0980*/  PRMT R3, RZ, 0x7610, R3 ;  /* 0x00007610ff037816 */ /* 0x000fe20000000003 */
[----:B------:R-:W-:Y:S01]  /*0990*/  IMAD.MOV.U32 R71, RZ, RZ, -0x1 ;  /* 0xffffffffff477424 */ /* 0x000fe200078e00ff */
[----:B------:R-:W-:Y:S01]  /*09a0*/  ISETP.GE.U32.AND P0, PT, R16, UR4, PT ;  /* 0x0000000410007c0c */ /* 0x000fe2000bf06070 */
[----:B------:R-:W-:Y:S02]  /*09b0*/  IMAD.MOV.U32 R70, RZ, RZ, -0x1 ;  /* 0xffffffffff467424 */ /* 0x000fe400078e00ff */
[----:B------:R-:W-:Y:S01]  /*09c0*/  IMAD.MOV.U32 R67, RZ, RZ, -0x1 ;  /* 0xffffffffff437424 */ /* 0x000fe200078e00ff */
[----:B------:R-:W-:-:S13]  /*09d0*/  ISETP.GE.U32.AND.EX P0, PT, R17, UR5, PT, P0 ;  /* 0x0000000511007c0c */ /* 0x000fda000bf06100 */
[----:B------:R-:W-:Y:S05]  /*09e0*/  @P0 BRA `(.L_x_8) ;  /* 0x0000000400280947 */ /* 0x000fea0003800000 */
[----:B------:R-:W0:Y:S01]  /*09f0*/  LDC.64 R24, c[0x0][0x628] ;  /* 0x00018a00ff187b82 */ /* 0x000e220000000a00 */
[----:B------:R-:W-:Y:S02]  /*0a00*/  IMAD.MOV.U32 R10, RZ, RZ, R16 ;  /* 0x000000ffff0a7224 */ /* 0x000fe400078e0010 */
[----:B------:R-:W-:-:S05]  /*0a10*/  IMAD.MOV.U32 R11, RZ, RZ, R17 ;  /* 0x000000ffff0b7224 */ /* 0x000fca00078e0011 */
[----:B------:R-:W1:Y:S08]  /*0a20*/  LDC R8, c[0x0][0x630] ;  /* 0x00018c00ff087b82 */ /* 0x000e700000000800 */
[----:B------:R-:W2:Y:S01]  /*0a30*/  LDC.64 R26, c[0x0][0x620] ;  /* 0x00018800ff1a7b82 */ /* 0x000ea20000000a00 */
[----:B0-----:R-:W-:-:S04]  /*0a40*/  ISETP.NE.U32.AND P0, PT, R24, RZ, PT ;  /* 0x000000ff1800720c */ /* 0x001fc80003f05070 */
[----:B------:R-:W-:-:S13]  /*0a50*/  ISETP.NE.AND.EX P0, PT, R25, RZ, PT, P0 ;  /* 0x000000ff1900720c */ /* 0x000fda0003f05300 */
[----:B-12---:R-:W-:Y:S05]  /*0a60*/  @!P0 BRA `(.L_x_9) ;  /* 0x0000000000288947 */ /* 0x006fea0003800000 */
[----:B------:R-:W0:Y:S02]  /*0a70*/  LDC R3, c[0x0][0x634] ;  /* 0x00018d00ff037b82 */ /* 0x000e240000000800 */
[----:B0-----:R-:W-:-:S05]  /*0a80*/  IADD3 R3, P0, R16, R3, RZ ;  /* 0x0000000310037210 */ /* 0x001fca0007f1e0ff */
[----:B------:R-:W-:-:S04]  /*0a90*/  IMAD.X R21, RZ, RZ, R17, P0 ;  /* 0x000000ffff157224 */ /* 0x000fc800000e0611 */
[----:B------:R-:W-:-:S04]  /*0aa0*/  IMAD.WIDE.U32 R10, R21, R24, RZ ;  /* 0x00000018150a7225 */ /* 0x000fc800078e00ff */
[----:B------:R-:W-:-:S04]  /*0ab0*/  IMAD.WIDE.U32 R12, P0, R3, R25, R10 ;  /* 0x00000019030c7225 */ /* 0x000fc8000780000a */
[----:B------:R-:W-:-:S04]  /*0ac0*/  IMAD.WIDE.U32 R10, R3, R24, RZ ;  /* 0x00000018030a7225 */ /* 0x000fc800078e00ff */
[----:B------:R-:W-:Y:S01]  /*0ad0*/  IMAD.X R15, RZ, RZ, RZ, P0 ;  /* 0x000000ffff0f7224 */ /* 0x000fe200000e06ff */
[----:B------:R-:W-:Y:S01]  /*0ae0*/  IADD3 RZ, P0, R11, R12, RZ ;  /* 0x0000000c0bff7210 */ /* 0x000fe20007f1e0ff */
[----:B------:R-:W-:-:S04]  /*0af0*/  IMAD.MOV.U32 R14, RZ, RZ, R13 ;  /* 0x000000ffff0e7224 */ /* 0x000fc800078e000d */
[----:B------:R-:W-:-:S08]  /*0b00*/  IMAD.WIDE.U32.X R10, R21, R25, R14, P0 ;  /* 0x00000019150a7225 */ /* 0x000fd000000e040e */
.L_x_9:
[----:B------:R-:W0:Y:S01]  /*0b10*/  LDC.64 R30, c[0x0][0x640] ;  /* 0x00019000ff1e7b82 */ /* 0x000e220000000a00 */
[--C-:B------:R-:W-:Y:S01]  /*0b20*/  SHF.R.U64 R67, R10, R8, R11.reuse ;  /* 0x000000080a437219 */ /* 0x100fe2000000120b */
[----:B------:R-:W-:Y:S01]  /*0b30*/  IMAD R22, R9, R22, R4 ;  /* 0x0000001609167224 */ /* 0x000fe200078e0204 */
[----:B------:R-:W-:Y:S01]  /*0b40*/  SHF.R.U32.HI R3, RZ, R8, R11 ;  /* 0x00000008ff037219 */ /* 0x000fe2000001160b */
[----:B------:R-:W-:Y:S01]  /*0b50*/  IMAD.MOV.U32 R23, RZ, RZ, 0x1 ;  /* 0x00000001ff177424 */ /* 0x000fe200078e00ff */
[----:B------:R-:W-:-:S03]  /*0b60*/  IADD3 R5, P0, RZ, -R67, RZ ;  /* 0x80000043ff057210 */ /* 0x000fc60007f1e0ff */
[----:B------:R-:W1:Y:S02]  /*0b70*/  LDC R12, c[0x0][0x618] ;  /* 0x00018600ff0c7b82 */ /* 0x000e640000000800 */
[----:B------:R-:W-:Y:S02]  /*0b80*/  IMAD.X R3, RZ, RZ, ~R3, P0 ;  /* 0x000000ffff037224 */ /* 0x000fe400000e0e03 */
[----:B------:R-:W-:-:S04]  /*0b90*/  IMAD.WIDE.U32 R10, R5, R26, R16 ;  /* 0x0000001a050a7225 */ /* 0x000fc800078e0010 */
[----:B------:R-:W2:Y:S01]  /*0ba0*/  LDC R20, c[0x0][0x608] ;  /* 0x00018200ff147b82 */ /* 0x000ea20000000800 */
[----:B------:R-:W-:Y:S02]  /*0bb0*/  IMAD R8, R3, R26, RZ ;  /* 0x0000001a03087224 */ /* 0x000fe400078e02ff */
[----:B------:R-:W-:Y:S02]  /*0bc0*/  IMAD.MOV.U32 R3, RZ, RZ, -0x1 ;  /* 0xffffffffff037424 */ /* 0x000fe400078e00ff */
[----:B------:R-:W-:-:S03]  /*0bd0*/  IMAD R5, R5, R27, R8 ;  /* 0x0000001b05057224 */ /* 0x000fc600078e0208 */
[----:B------:R-:W3:Y:S01]  /*0be0*/  LDC R28, c[0x0][0x658] ;  /* 0x00019600ff1c7b82 */ /* 0x000ee20000000800 */
[----:B------:R-:W-:Y:S01]  /*0bf0*/  IMAD.IADD R5, R11, 0x1, R5 ;  /* 0x000000010b057824 */ /* 0x000fe200078e0205 */
[----:B0-----:R-:W-:-:S04]  /*0c00*/  ISETP.NE.U32.AND P0, PT, R30, RZ, PT ;  /* 0x000000ff1e00720c */ /* 0x001fc80003f05070 */
[----:B------:R-:W-:Y:S02]  /*0c10*/  ISETP.NE.AND.EX P0, PT, R31, RZ, PT, P0 ;  /* 0x000000ff1f00720c */ /* 0x000fe40003f05300 */
[----:B------:R-:W0:Y:S01]  /*0c20*/  LDC R24, c[0x0][0x600] ;  /* 0x00018000ff187b82 */ /* 0x000e220000000800 */
[-CC-:B-1----:R-:W-:Y:S02]  /*0c30*/  SHF.R.U64 R14, R10, R12.reuse, R5.reuse ;  /* 0x0000000c0a0e7219 */ /* 0x182fe40000001205 */
[----:B------:R-:W-:-:S05]  /*0c40*/  SHF.R.U32.HI R5, RZ, R12, R5 ;  /* 0x0000000cff057219 */ /* 0x000fca0000011605 */
[----:B------:R-:W1:Y:S01]  /*0c50*/  LDC R15, c[0x0][0x648] ;  /* 0x00019200ff0f7b82 */ /* 0x000e620000000800 */
[-CC-:B--2---:R-:W-:Y:S02]  /*0c60*/  SHF.R.U64 R27, R14, R20.reuse, R5.reuse ;  /* 0x000000140e1b7219 */ /* 0x184fe40000001205 */
[----:B------:R-:W-:-:S05]  /*0c70*/  SHF.R.U32.HI R5, RZ, R20, R5 ;  /* 0x00000014ff057219 */ /* 0x000fca0000011605 */
[----:B------:R-:W2:Y:S01]  /*0c80*/  LDC R21, c[0x0][0x638] ;  /* 0x00018e00ff157b82 */ /* 0x000ea20000000800 */
[-CC-:B---3--:R-:W-:Y:S02]  /*0c90*/  SHF.R.U64 R20, R27, R28.reuse, R5.reuse ;  /* 0x0000001c1b147219 */ /* 0x188fe40000001205 */
[-C--:B------:R-:W-:Y:S02]  /*0ca0*/  SHF.L.U32 R3, R3, R28.reuse, RZ ;  /* 0x0000001c03037219 */ /* 0x080fe400000006ff */
[----:B------:R-:W-:Y:S01]  /*0cb0*/  SHF.R.U32.HI R5, RZ, R28, R5 ;  /* 0x0000001cff057219 */ /* 0x000fe20000011605 */
[----:B------:R-:W-:Y:S01]  /*0cc0*/  IMAD.MOV.U32 R4, RZ, RZ, R20 ;  /* 0x000000ffff047224 */ /* 0x000fe200078e0014 */
[----:B------:R-:W-:Y:S01]  /*0cd0*/  LOP3.LUT R12, RZ, R3, RZ, 0x33, !PT ;  /* 0x00000003ff0c7212 */ /* 0x000fe200078e33ff */
[----:B------:R-:W3:Y:S01]  /*0ce0*/  LDC R25, c[0x0][0x610] ;  /* 0x00018400ff197b82 */ /* 0x000ee20000000800 */
[----:B------:R-:W-:Y:S05]  /*0cf0*/  @!P0 BRA `(.L_x_10) ;  /* 0x0000000000288947 */ /* 0x000fea0003800000 */
[----:B------:R-:W4:Y:S02]  /*0d00*/  LDC R3, c[0x0][0x64c] ;  /* 0x00019300ff037b82 */ /* 0x000f240000000800 */
[----:B----4-:R-:W-:-:S05]  /*0d10*/  IADD3 R3, P0, R20, R3, RZ ;  /* 0x0000000314037210 */ /* 0x010fca0007f1e0ff */
        /* <DEDUP_REMOVED lines=8> */
.L_x_10:
[----:B-1----:R-:W-:Y:S01]  /*0da0*/  SHF.R.U64 R4, R4, R15, R5 ;  /* 0x0000000f04047219 */ /* 0x002fe20000001205 */
[----:B0-----:R-:W-:Y:S01]  /*0db0*/  VIADD R5, R24, 0xffffffff ;  /* 0xffffffff18057836 */ /* 0x001fe20000000000 */
[----:B------:R-:W-:Y:S02]  /*0dc0*/  SHF.L.U32 R3, R23, R28, RZ ;  /* 0x0000001c17037219 */ /* 0x000fe400000006ff */
[----:B------:R-:W-:Y:S01]  /*0dd0*/  LOP3.LUT R12, R27, R12, RZ, 0xc0, !PT ;  /* 0x0000000c1b0c7212 */ /* 0x000fe200078ec0ff */
[----:B------:R-:W-:Y:S01]  /*0de0*/  IMAD.MOV R8, RZ, RZ, -R4 ;  /* 0x000000ffff087224 */ /* 0x000fe200078e0a04 */
[----:B------:R-:W-:-:S03]  /*0df0*/  SEL R7, R7, R22, !P1 ;  /* 0x0000001607077207 */ /* 0x000fc60004800000 */
[----:B------:R-:W-:Y:S01]  /*0e00*/  IMAD R12, R3, R4, R12 ;  /* 0x00000004030c7224 */ /* 0x000fe200078e020c */
[----:B------:R-:W-:Y:S01]  /*0e10*/  LOP3.LUT R4, R14, R5, RZ, 0xc0, !PT ;  /* 0x000000050e047212 */ /* 0x000fe200078ec0ff */
[----:B--2---:R-:W-:Y:S02]  /*0e20*/  IMAD R3, R8, R21, R20 ;  /* 0x0000001508037224 */ /* 0x004fe400078e0214 */
[----:B---3--:R-:W-:Y:S02]  /*0e30*/  IMAD R7, R12, R25, R7 ;  /* 0x000000190c077224 */ /* 0x008fe400078e0207 */
[----:B------:R-:W-:Y:S02]  /*0e40*/  IMAD.MOV.U32 R5, RZ, RZ, 0x1 ;  /* 0x00000001ff057424 */ /* 0x000fe400078e00ff */
[----:B------:R-:W-:-:S03]  /*0e50*/  IMAD R4, R3, R24, R4 ;  /* 0x0000001803047224 */ /* 0x000fc600078e0204 */
[----:B------:R-:W-:Y:S02]  /*0e60*/  PRMT R3, R5, 0x7610, R3 ;  /* 0x0000761005037816 */ /* 0x000fe40000000003 */
[----:B------:R-:W-:Y:S02]  /*0e70*/  SEL R70, R4, R7, !P1 ;  /* 0x0000000704467207 */ /* 0x000fe40004800000 */
[----:B------:R-:W-:-:S07]  /*0e80*/  SEL R71, R7, R4, !P1 ;  /* 0x0000000407477207 */ /* 0x000fce0004800000 */
.L_x_8:
[----:B------:R-:W-:-:S08]  /*0e90*/  NOP ;  /* 0x0000000000007918 */ /* 0x000fd00000000000 */
[----:B------:R-:W0:Y:S02]  /*0ea0*/  USETMAXREG.TRY_ALLOC.CTAPOOL UP0, 0xe8 ;  /* 0x000000e8000079c8 */ /* 0x000e240008000600 */
[----:B0-----:R-:W-:-:S13]  /*0eb0*/  PLOP3.LUT P0, PT, PT, PT, UP0, 0x80, 0x0 ;  /* 0x000000000000781c */ /* 0x001fda0003f0f008 */
[----:B------:R-:W-:Y:S05]  /*0ec0*/  @!P0 BRA `(.L_x_8) ;  /* 0xfffffffc00f08947 */ /* 0x000fea000383ffff */
[----:B------:R-:W-:Y:S01]  /*0ed0*/  ULDC.64 UR4, c[0x0][0x598] ;  /* 0x0001660000047ab9 */ /* 0x000fe20000000a00 */
[----:B------:R-:W-:Y:S01]  /*0ee0*/  ULDC.64 UR36, c[0x0][0x208] ;  /* 0x0000820000247ab9 */ /* 0x000fe20000000a00 */
[----:B------:R-:W-:-:S04]  /*0ef0*/  ISETP.NE.U32.AND P0, PT, RZ, UR4, PT ;  /* 0x00000004ff007c0c */ /* 0x000fc8000bf05070 */
[----:B------:R-:W-:-:S13]  /*0f00*/  ISETP.NE.AND.EX P0, PT, RZ, UR5, PT, P0 ;  /* 0x00000005ff007c0c */ /* 0x000fda000bf05300 */
[----:B------:R-:W-:Y:S05]  /*0f10*/  @!P0 BRA `(.L_x_11) ;  /* 0x00000000001c8947 */ /* 0x000fea0003800000 */
[----:B------:R-:W0:Y:S02]  /*0f20*/  LDC.64 R4, c[0x0][0x598] ;  /* 0x00016600ff047b82 */ /* 0x000e240000000a00 */
[----:B0-----:R-:W2:Y:S02]  /*0f30*/  LDG.E.64 R4, desc[UR36][R4.64] ;  /* 0x0000002404047981 */ /* 0x001ea4000c1e1b00 */
[----:B--2---:R-:W-:-:S04]  /*0f40*/  ISETP.NE.U32.AND P0, PT, R4, RZ, PT ;  /* 0x000000ff0400720c */ /* 0x004fc80003f05070 */
[----:B------:R-:W-:-:S13]  /*0f50*/  ISETP.NE.AND.EX P0, PT, R5, RZ, PT, P0 ;  /* 0x000000ff0500720c */ /* 0x000fda0003f05300 */
[----:B------:R-:W-:Y:S05]  /*0f60*/  @!P0 BRA `(.L_x_11) ;  /* 0x0000000000088947 */ /* 0x000fea0003800000 */
[----:B------:R0:W5:Y:S01]  /*0f70*/  LD.E R56, desc[UR36][R4.64] ;  /* 0x0000002404387980 */ /* 0x000162000c101900 */
[----:B------:R-:W-:Y:S05]  /*0f80*/  BRA `(.L_x_12) ;  /* 0x0000000000247947 */ /* 0x000fea0003800000 */
.L_x_11:
[----:B------:R-:W-:Y:S02]  /*0f90*/  ULDC.64 UR4, c[0x0][0x588] ;  /* 0x0001620000047ab9 */ /* 0x000fe40000000a00 */
[----:B------:R-:W-:-:S04]  /*0fa0*/  ISETP.NE.U32.AND P0, PT, RZ, UR4, PT ;  /* 0x00000004ff007c0c */ /* 0x000fc8000bf05070 */
[----:B------:R-:W-:-:S13]  /*0fb0*/  ISETP.NE.AND.EX P0, PT, RZ, UR5, PT, P0 ;  /* 0x00000005ff007c0c */ /* 0x000fda000bf05300 */
[----:B------:R-:W-:Y:S05]  /*0fc0*/  @!P0 BRA `(.L_x_13) ;  /* 0x00000000000c8947 */ /* 0x000fea0003800000 */
[----:B------:R-:W0:Y:S02]  /*0fd0*/  LDC.64 R56, c[0x0][0x588] ;  /* 0x00016200ff387b82 */ /* 0x000e240000000a00 */
[----:B0-----:R1:W5:Y:S01]  /*0fe0*/  LDG.E R56, desc[UR36][R56.64] ;  /* 0x0000002438387981 */ /* 0x001362000c1e1900 */
[----:B------:R-:W-:Y:S05]  /*0ff0*/  BRA `(.L_x_12) ;  /* 0x0000000000087947 */ /* 0x000fea0003800000 */
.L_x_13:
[----:B------:R-:W-:Y:S02]  /*1000*/  ULDC UR4, c[0x0][0x580] ;  /* 0x0001600000047ab9 */ /* 0x000fe40000000800 */
[----:B------:R-:W-:-:S07]  /*1010*/  IMAD.U32 R56, RZ, RZ, UR4 ;  /* 0x00000004ff387e24 */ /* 0x000fce000f8e00ff */
.L_x_12:
[----:B------:R-:W-:Y:S02]  /*1020*/  ULDC.64 UR4, c[0x0][0x5a0] ;  /* 0x0001680000047ab9 */ /* 0x000fe40000000a00 */
[----:B------:R-:W-:-:S04]  /*1030*/  ISETP.NE.U32.AND P0, PT, RZ, UR4, PT ;  /* 0x00000004ff007c0c */ /* 0x000fc8000bf05070 */
[----:B------:R-:W-:-:S13]  /*1040*/  ISETP.NE.AND.EX P0, PT, RZ, UR5, PT, P0 ;  /* 0x00000005ff007c0c */ /* 0x000fda000bf05300 */
[----:B------:R-:W-:Y:S05]  /*1050*/  @!P0 BRA `(.L_x_14) ;  /* 0x00000000001c8947 */ /* 0x000fea0003800000 */
[----:B0-----:R-:W0:Y:S02]  /*1060*/  LDC.64 R4, c[0x0][0x5a0] ;  /* 0x00016800ff047b82 */ /* 0x001e240000000a00 */
[----:B0-----:R-:W2:Y:S02]  /*1070*/  LDG.E.64 R4, desc[UR36][R4.64] ;  /* 0x0000002404047981 */ /* 0x001ea4000c1e1b00 */
[----:B--2---:R-:W-:-:S04]  /*1080*/  ISETP.NE.U32.AND P0, PT, R4, RZ, PT ;  /* 0x000000ff0400720c */ /* 0x004fc80003f05070 */
[----:B------:R-:W-:-:S13]  /*1090*/  ISETP.NE.AND.EX P0, PT, R5, RZ, PT, P0 ;  /* 0x000000ff0500720c */ /* 0x000fda0003f05300 */
[----:B------:R-:W-:Y:S05]  /*10a0*/  @!P0 BRA `(.L_x_14) ;  /* 0x0000000000088947 */ /* 0x000fea0003800000 */
[----:B-1----:R0:W5:Y:S01]  /*10b0*/  LD.E R57, desc[UR36][R4.64] ;  /* 0x0000002404397980 */ /* 0x002162000c101900 */
[----:B------:R-:W-:Y:S05]  /*10c0*/  BRA `(.L_x_15) ;  /* 0x0000000000247947 */ /* 0x000fea0003800000 */
.L_x_14:
[----:B------:R-:W-:Y:S02]  /*10d0*/  ULDC.64 UR4, c[0x0][0x590] ;  /* 0x0001640000047ab9 */ /* 0x000fe40000000a00 */
[----:B------:R-:W-:-:S04]  /*10e0*/  ISETP.NE.U32.AND P0, PT, RZ, UR4, PT ;  /* 0x00000004ff007c0c */ /* 0x000fc8000bf05070 */
[----:B------:R-:W-:-:S13]  /*10f0*/  ISETP.NE.AND.EX P0, PT, RZ, UR5, PT, P0 ;  /* 0x00000005ff007c0c */ /* 0x000fda000bf05300 */
[----:B------:R-:W-:Y:S05]  /*1100*/  @!P0 BRA `(.L_x_16) ;  /* 0x00000000000c8947 */ /* 0x000fea0003800000 */
[----:B0-----:R-:W1:Y:S02]  /*1110*/  LDC.64 R4, c[0x0][0x590] ;  /* 0x00016400ff047b82 */ /* 0x001e640000000a00 */
[----:B-1----:R1:W5:Y:S01]  /*1120*/  LDG.E R57, desc[UR36][R4.64] ;  /* 0x0000002404397981 */ /* 0x002362000c1e1900 */
[----:B------:R-:W-:Y:S05]  /*1130*/  BRA `(.L_x_15) ;  /* 0x0000000000087947 */ /* 0x000fea0003800000 */
.L_x_16:
[----:B------:R-:W-:Y:S02]  /*1140*/  ULDC UR4, c[0x0][0x584] ;  /* 0x0001610000047ab9 */ /* 0x000fe40000000800 */
[----:B-1----:R-:W-:-:S07]  /*1150*/  IMAD.U32 R57, RZ, RZ, UR4 ;  /* 0x00000004ff397e24 */ /* 0x002fce000f8e00ff */
.L_x_15:
[----:B------:R-:W-:-:S13]  /*1160*/  LOP3.LUT P0, RZ, R3, 0xff, RZ, 0xc0, !PT ;  /* 0x000000ff03ff7812 */ /* 0x000fda000780c0ff */
[----:B------:R-:W-:Y:S05]  /*1170*/  @!P0 EXIT ;  /* 0x000000000000894d */ /* 0x000fea0003800000 */
[----:B------:R-:W2:Y:S01]  /*1180*/  LDC R60, c[0x0][0x658] ;  /* 0x00019600ff3c7b82 */ /* 0x000ea20000000800 */
[----:B------:R-:W-:Y:S01]  /*1190*/  ULDC.64 UR6, c[0x0][0x288] ;  /* 0x0000a20000067ab9 */ /* 0x000fe20000000a00 */
[----:B------:R-:W-:Y:S01]  /*11a0*/  LOP3.LUT R6, R6, 0x1, RZ, 0xc0, !PT ;  /* 0x0000000106067812 */ /* 0x000fe200078ec0ff */
[----:B------:R-:W-:Y:S01]  /*11b0*/  UIADD3 UR4, UR7, 0x7f, URZ ;  /* 0x0000007f07047890 */ /* 0x000fe2000fffe03f */
[----:B------:R-:W-:Y:S01]  /*11c0*/  SHF.R.U32.HI R3, RZ, 0x2, R62 ;  /* 0x00000002ff037819 */ /* 0x000fe2000001163e */
[----:B01----:R-:W-:Y:S01]  /*11d0*/  IMAD.MOV.U32 R5, RZ, RZ, -0x1 ;  /* 0xffffffffff057424 */ /* 0x003fe200078e00ff */
[----:B------:R-:W-:Y:S01]  /*11e0*/  SHF.R.U32.HI R0, RZ, 0x1, R0 ;  /* 0x00000001ff007819 */ /* 0x000fe20000011600 */
[----:B------:R-:W-:Y:S01]  /*11f0*/  USHF.R.S32.HI UR5, URZ, 0x1f, UR4 ;  /* 0x0000001f3f057899 */ /* 0x000fe20008011404 */
[----:B------:R-:W0:Y:S01]  /*1200*/  LDC.64 R58, c[0x0][0x5c8] ;  /* 0x00017200ff3a7b82 */ /* 0x000e220000000a00 */
[----:B------:R-:W-:Y:S01]  /*1210*/  IMAD.SHL.U32 R22, R6, 0x40, RZ ;  /* 0x0000004006167824 */ /* 0x000fe200078e00ff */
[----:B------:R-:W-:Y:S01]  /*1220*/  LOP3.LUT R3, R3, 0x7, RZ, 0xc0, !PT ;  /* 0x0000000703037812 */ /* 0x000fe200078ec0ff */
[----:B------:R-:W-:Y:S01]  /*1230*/  ULEA.HI UR5, UR5, UR4, URZ, 0x7 ;  /* 0x0000000405057291 */ /* 0x000fe2000f8f383f */
[----:B------:R-:W-:Y:S01]  /*1240*/  LOP3.LUT R0, R0, 0x30, RZ, 0xc0, !PT ;  /* 0x0000003000007812 */ /* 0x000fe200078ec0ff */
[----:B------:R-:W-:Y:S01]  /*1250*/  IMAD.MOV.U32 R7, RZ, RZ, 0x1 ;  /* 0x00000001ff077424 */ /* 0x000fe200078e00ff */
[--C-:B------:R-:W-:Y:S01]  /*1260*/  LOP3.LUT R22, R22, 0x40, R3.reuse, 0xe2, !PT ;  /* 0x0000004016167812 */ /* 0x100fe200078ee203 */
[----:B------:R-:W-:Y:S01]  /*1270*/  USHF.R.S32.HI UR43, URZ, 0x7, UR5 ;  /* 0x000000073f2b7899 */ /* 0x000fe20008011405 */
[----:B------:R-:W1:Y:S01]  /*1280*/  LDC R64, c[0x0][0x600] ;  /* 0x00018000ff407b82 */ /* 0x000e620000000800 */
[----:B------:R-:W-:Y:S01]  /*1290*/  IADD3 R3, RZ, -R0, -R3 ;  /* 0x80000000ff037210 */ /* 0x000fe20007ffe803 */
[----:B------:R-:W-:Y:S01]  /*12a0*/  IMAD.U32 R4, RZ, RZ, UR6 ;  /* 0x00000006ff047e24 */ /* 0x000fe2000f8e00ff */
[C---:B------:R-:W-:Y:S01]  /*12b0*/  LOP3.LUT R61, R62.reuse, 0x3, RZ, 0xc0, !PT ;  /* 0x000000033e3d7812 */ /* 0x040fe200078ec0ff */
[----:B------:R-:W-:Y:S01]  /*12c0*/  UISETP.LT.AND UP0, UPT, UR43, 0x1, UPT ;  /* 0x000000012b00788c */ /* 0x000fe2000bf01270 */
[----:B------:R-:W-:Y:S01]  /*12d0*/  LOP3.LUT R63, R62, 0x80, RZ, 0xc0, !PT ;  /* 0x000000803e3f7812 */ /* 0x000fe200078ec0ff */
[----:B------:R-:W-:Y:S01]  /*12e0*/  IMAD R3, R6, -0x40, R3 ;  /* 0xffffffc006037824 */ /* 0x000fe200078e0203 */
[----:B------:R-:W-:Y:S01]  /*12f0*/  ULDC UR4, c[0x0][0x284] ;  /* 0x0000a10000047ab9 */ /* 0x000fe20000000800 */
[----:B--2---:R-:W-:Y:S01]  /*1300*/  SHF.L.U32 R5, R5, R60, RZ ;  /* 0x0000003c05057219 */ /* 0x004fe200000006ff */
[----:B------:R-:W-:Y:S01]  /*1310*/  USEL UR44, UR43, 0x1, UP0 ;  /* 0x000000012b2c7887 */ /* 0x000fe20008000000 */
[----:B------:R-:W-:Y:S01]  /*1320*/  IMAD R61, R61, -0x2, R4 ;  /* 0xfffffffe3d3d7824 */ /* 0x000fe200078e0204 */
[----:B------:R-:W-:Y:S01]  /*1330*/  LOP3.LUT R22, R22, R0, RZ, 0xfc, !PT ;  /* 0x0000000016167212 */ /* 0x000fe200078efcff */
[----:B------:R-:W-:Y:S01]  /*1340*/  IMAD.SHL.U32 R62, R62, 0x2, RZ ;  /* 0x000000023e3e7824 */ /* 0x000fe200078e00ff */
[----:B------:R-:W-:Y:S01]  /*1350*/  SHF.L.U32 R60, R7, R60, RZ ;  /* 0x0000003c073c7219 */ /* 0x000fe200000006ff */
[----:B------:R-:W-:Y:S01]  /*1360*/  VIADD R66, R3, UR4 ;  /* 0x0000000403427c36 */ /* 0x000fe20008000000 */
[----:B------:R-:W-:Y:S01]  /*1370*/  LOP3.LUT R69, R18, 0x1, RZ, 0xfc, !PT ;  /* 0x0000000112457812 */ /* 0x000fe200078efcff */
[----:B------:R-:W-:Y:S01]  /*1380*/  IMAD.MOV.U32 R23, RZ, RZ, RZ ;  /* 0x000000ffff177224 */ /* 0x000fe200078e00ff */
[C---:B0-----:R-:W-:Y:S01]  /*1390*/  SHF.L.U64.HI R59, R58.reuse, 0x3, R59 ;  /* 0x000000033a3b7819 */ /* 0x041fe2000001023b */
[----:B------:R-:W-:Y:S01]  /*13a0*/  IMAD.SHL.U32 R58, R58, 0x8, RZ ;  /* 0x000000083a3a7824 */ /* 0x000fe200078e00ff */
[----:B------:R-:W-:Y:S01]  /*13b0*/  SHF.R.U32.HI R63, RZ, 0x7, R63 ;  /* 0x00000007ff3f7819 */ /* 0x000fe2000001163f */
[----:B------:R-:W-:Y:S01]  /*13c0*/  UIADD3 UR44, UR43, -UR44, URZ ;  /* 0x8000002c2b2c7290 */ /* 0x000fe2000fffe03f */
[----:B------:R-:W-:Y:S01]  /*13d0*/  LOP3.LUT R65, RZ, R5, RZ, 0x33, !PT ;  /* 0x00000005ff417212 */ /* 0x000fe200078e33ff */
[----:B------:R-:W-:Y:S01]  /*13e0*/  UMOV UR40, URZ ;  /* 0x0000003f00287c82 */ /* 0x000fe20008000000 */
[----:B------:R-:W-:Y:S01]  /*13f0*/  UMOV UR42, URZ ;  /* 0x0000003f002a7c82 */ /* 0x000fe20008000000 */
[----:B-1----:R-:W-:-:S08]  /*1400*/  VIADD R64, R64, 0xffffffff ;  /* 0xffffffff40407836 */ /* 0x002fd00000000000 */
.L_x_98:
[----:B0-----:R-:W0:Y:S01]  /*1410*/  SHFL.IDX PT, R0, R63, RZ, 0x1f ;  /* 0x00001fff3f007589 */ /* 0x001e2200000e0000 */
[----:B-1----:R-:W1:Y:S01]  /*1420*/  S2UR UR7, SR_CgaCtaId ;  /* 0x00000000000779c3 */ /* 0x002e620000008800 */
[----:B------:R-:W-:Y:S01]  /*1430*/  UMOV UR6, 0x400 ;  /* 0x0000040000067882 */ /* 0x000fe20000000000 */
[----:B0-----:R-:W-:Y:S01]  /*1440*/  R2UR UR4, R0 ;  /* 0x00000000000472ca */ /* 0x001fe200000e0000 */
[----:B-1----:R-:W-:-:S12]  /*1450*/  ULEA UR6, UR7, UR6, 0x18 ;  /* 0x0000000607067291 */ /* 0x002fd8000f8ec03f */
[----:B------:R-:W-:-:S04]  /*1460*/  ULEA.HI UR5, UR4, UR4, URZ, 0x1 ;  /* 0x0000000404057291 */ /* 0x000fc8000f8f083f */
[----:B------:R-:W-:-:S04]  /*1470*/  ULOP3.LUT UR5, UR5, 0x7fffe, URZ, 0xc0, !UPT ;  /* 0x0007fffe05057892 */ /* 0x000fc8000f8ec03f */
[----:B------:R-:W-:-:S03]  /*1480*/  UIADD3 UR5, UR4, -UR5, URZ ;  /* 0x8000000504057290 */ /* 0x000fc6000fffe03f */
[----:B------:R-:W-:Y:S01]  /*1490*/  ULDC UR4, c[0x0][0x28c] ;  /* 0x0000a30000047ab9 */ /* 0x000fe20000000800 */
[----:B------:R-:W-:Y:S01]  /*14a0*/  ULEA UR5, UR5, UR6, 0xd ;  /* 0x0000000605057291 */ /* 0x000fe2000f8e683f */
[----:B------:R-:W-:-:S03]  /*14b0*/  ISETP.LT.AND P0, PT, RZ, UR4, PT ;  /* 0x00000004ff007c0c */ /* 0x000fc6000bf01270 */
[----:B------:R-:W-:-:S04]  /*14c0*/  UIADD3 UR5, UR5, 0x100, URZ ;  /* 0x0000010005057890 */ /* 0x000fc8000fffe03f */
[----:B------:R-:W-:-:S04]  /*14d0*/  USHF.R.U32.HI UR5, URZ, 0x4, UR5 ;  /* 0x000000043f057899 */ /* 0x000fc80008011605 */
[----:B------:R-:W-:-:S04]  /*14e0*/  ULOP3.LUT UR5, UR5, 0x3fff, URZ, 0xc0, !UPT ;  /* 0x00003fff05057892 */ /* 0x000fc8000f8ec03f */
[----:B------:R-:W-:Y:S01]  /*14f0*/  ULOP3.LUT UR45, UR5, 0x10000, URZ, 0xfc, !UPT ;  /* 0x00010000052d7892 */ /* 0x000fe2000f8efc3f */
[----:B--2345:R-:W-:Y:S11]  /*1500*/  @P0 BRA `(.L_x_17) ;  /* 0x0000000000400947 */ /* 0x03cff60003800000 */
[----:B------:R-:W-:Y:S01]  /*1510*/  MOV R0, 0x0 ;  /* 0x0000000000007802 */ /* 0x000fe20000000f00 */
[----:B------:R-:W-:Y:S01]  /*1520*/  ULDC.64 UR4, c[0x4][0x68] ;  /* 0x01001a0000047ab9 */ /* 0x000fe20000000a00 */
[----:B------:R-:W-:Y:S01]  /*1530*/  ULDC.64 UR6, c[0x4][0x8] ;  /* 0x0100020000067ab9 */ /* 0x000fe20000000a00 */
[----:B------:R-:W-:Y:S01]  /*1540*/  IMAD.U32 R4, RZ, RZ, UR4 ;  /* 0x00000004ff047e24 */ /* 0x000fe2000f8e00ff */
[----:B------:R0:W1:Y:S01]  /*1550*/  LDC.64 R14, c[0x4][R0] ;  /* 0x01000000000e7b82 */ /* 0x0000620000000a00 */
[----:B------:R-:W-:Y:S01]  /*1560*/  IMAD.U32 R5, RZ, RZ, UR5 ;  /* 0x00000005ff057e24 */ /* 0x000fe2000f8e00ff */
[----:B------:R-:W-:Y:S01]  /*1570*/  ULDC.64 UR4, c[0x4][0x70] ;  /* 0x01001c0000047ab9 */ /* 0x000fe20000000a00 */
[----:B------:R-:W-:Y:S02]  /*1580*/  IMAD.U32 R10, RZ, RZ, UR6 ;  /* 0x00000006ff0a7e24 */ /* 0x000fe4000f8e00ff */
[----:B------:R-:W-:Y:S02]  /*1590*/  IMAD.U32 R6, RZ, RZ, UR4 ;  /* 0x00000004ff067e24 */ /* 0x000fe4000f8e00ff */
[----:B------:R-:W-:-:S02]  /*15a0*/  IMAD.U32 R7, RZ, RZ, UR5 ;  /* 0x00000005ff077e24 */ /* 0x000fc4000f8e00ff */
[----:B------:R-:W-:Y:S02]  /*15b0*/  IMAD.U32 R11, RZ, RZ, UR7 ;  /* 0x00000007ff0b7e24 */ /* 0x000fe4000f8e00ff */
[----:B------:R-:W-:Y:S02]  /*15c0*/  IMAD.MOV.U32 R8, RZ, RZ, 0x1e1 ;  /* 0x000001e1ff087424 */ /* 0x000fe400078e00ff */
[----:B------:R-:W-:Y:S02]  /*15d0*/  IMAD.MOV.U32 R12, RZ, RZ, 0x1 ;  /* 0x00000001ff0c7424 */ /* 0x000fe400078e00ff */
[----:B0-----:R-:W-:-:S07]  /*15e0*/  IMAD.MOV.U32 R13, RZ, RZ, RZ ;  /* 0x000000ffff0d7224 */ /* 0x001fce00078e00ff */
[----:B------:R-:W-:-:S07]  /*15f0*/  LEPC R20, `(.L_x_17) ;  /* 0x000000001014794e */ /* 0x000fce0000000000 */
[----:B-1---5:R-:W-:Y:S05]  /*1600*/  CALL.ABS.NOINC R14 ;  /* 0x000000000e007343 */ /* 0x022fea0003c00000 */
.L_x_17:
[----:B------:R-:W-:-:S13]  /*1610*/  ISETP.NE.AND P0, PT, R69, 0x3, PT ;  /* 0x000000034500780c */ /* 0x000fda0003f05270 */
[----:B------:R-:W-:Y:S05]  /*1620*/  @!P0 BRA `(.L_x_18) ;  /* 0x0000000000048947 */ /* 0x000fea0003800000 */
[----:B------:R-:W-:Y:S01]  /*1630*/  BPT.TRAP 0x1 ;  /* 0x000000040000795c */ /* 0x000fe20000300000 */
.L_x_18:
[----:B------:R-:W0:Y:S01]  /*1640*/  S2UR UR5, SR_CgaCtaId ;  /* 0x00000000000579c3 */ /* 0x000e220000008800 */
[----:B------:R-:W-:Y:S01]  /*1650*/  UMOV UR4, 0x400 ;  /* 0x0000040000047882 */ /* 0x000fe20000000000 */
[----:B------:R-:W-:Y:S02]  /*1660*/  IMAD.U32 R0, RZ, RZ, UR40 ;  /* 0x00000028ff007e24 */ /* 0x000fe4000f8e00ff */
[----:B------:R-:W-:-:S03]  /*1670*/  IMAD.U32 R3, RZ, RZ, UR42 ;  /* 0x0000002aff037e24 */ /* 0x000fc6000f8e00ff */
[----:B------:R-:W-:Y:S01]  /*1680*/  SHF.L.U32 R0, R0, 0x1f, RZ ;  /* 0x0000001f00007819 */ /* 0x000fe200000006ff */
[----:B0-----:R-:W-:-:S06]  /*1690*/  ULEA UR4, UR5, UR4, 0x18 ;  /* 0x0000000405047291 */ /* 0x001fcc000f8ec03f */
[----:B------:R-:W-:-:S04]  /*16a0*/  IMAD.U32 R6, RZ, RZ, UR4 ;  /* 0x00000004ff067e24 */ /* 0x000fc8000f8e00ff */
[----:B------:R-:W-:-:S04]  /*16b0*/  IMAD R3, R3, 0x8, R6 ;  /* 0x0000000803037824 */ /* 0x000fc800078e0206 */
[----:B------:R0:W1:Y:S01]  /*16c0*/  SYNCS.PHASECHK.TRANS64.TRYWAIT P1, [R3+URZ], R0 ;  /* 0x00000000030075a7 */ /* 0x000062000802017f */
[----:B------:R-:W-:Y:S05]  /*16d0*/  @!P0 BRA `(.L_x_19) ;  /* 0x0000000000048947 */ /* 0x000fea0003800000 */
[----:B------:R-:W-:Y:S01]  /*16e0*/  BPT.TRAP 0x1 ;  /* 0x000000040000795c */ /* 0x000fe20000300000 */
.L_x_19:
[----:B------:R-:W-:-:S05]  /*16f0*/  IMAD.U32 R4, RZ, RZ, UR44 ;  /* 0x0000002cff047e24 */ /* 0x000fca000f8e00ff */
[----:B------:R-:W-:Y:S01]  /*1700*/  ISETP.GE.AND P2, PT, R4, 0x1, PT ;  /* 0x000000010400780c */ /* 0x000fe20003f46270 */
[----:B-1----:R-:W-:-:S12]  /*1710*/  @P1 BRA `(.L_x_20) ;  /* 0x0000000000081947 */ /* 0x002fd80003800000 */
[----:B------:R-:W1:Y:S02]  /*1720*/  SYNCS.PHASECHK.TRANS64.TRYWAIT P1, [R3+URZ], R0 ;  /* 0x00000000030075a7 */ /* 0x000e64000802017f */
[----:B-1----:R-:W-:Y:S05]  /*1730*/  @!P1 BRA `(.L_x_21) ;  /* 0x0000004800e49947 */ /* 0x002fea0003800000 */
.L_x_20:
[----:B------:R-:W-:Y:S05]  /*1740*/  WARPSYNC.ALL ;  /* 0x0000000000007948 */ /* 0x000fea0003800000 */
[----:B------:R-:W-:Y:S01]  /*1750*/  R2UR UR4, R6 ;  /* 0x00000000060472ca */ /* 0x000fe200000e0000 */
[----:B------:R-:W-:Y:S01]  /*1760*/  ULEA UR5, UR42, UR45, 0xb ;  /* 0x0000002d2a057291 */ /* 0x000fe2000f8e583f */
[----:B------:R-:W-:Y:S01]  /*1770*/  WARPGROUP.ARRIVE ;  /* 0x00000000000079c5 */ /* 0x000fe20000000000 */
[----:B------:R-:W-:Y:S01]  /*1780*/  UMOV UR9, 0x40000040 ;  /* 0x4000004000097882 */ /* 0x000fe20000000000 */
[----:B------:R-:W-:-:S04]  /*1790*/  UMOV UR11, 0x40000040 ;  /* 0x40000040000b7882 */ /* 0x000fc80000000000 */
[----:B------:R-:W-:-:S05]  /*17a0*/  UMOV UR8, UR5 ;  /* 0x0000000500087c82 */ /* 0x000fca0008000000 */
[----:B------:R-:W-:-:S04]  /*17b0*/  UIADD3 UR4, UR4, 0x20100, URZ ;  /* 0x0002010004047890 */ /* 0x000fc8000fffe03f */
[----:B------:R-:W-:-:S04]  /*17c0*/  USHF.R.U32.HI UR4, URZ, 0x4, UR4 ;  /* 0x000000043f047899 */ /* 0x000fc80008011604 */
[----:B------:R-:W-:-:S04]  /*17d0*/  ULOP3.LUT UR4, UR4, 0x3fff, URZ, 0xc0, !UPT ;  /* 0x00003fff04047892 */ /* 0x000fc8000f8ec03f */
[----:B------:R-:W-:-:S04]  /*17e0*/  ULOP3.LUT UR4, UR4, 0x10000, URZ, 0xfc, !UPT ;  /* 0x0001000004047892 */ /* 0x000fc8000f8efc3f */
[----:B------:R-:W-:-:S07]  /*17f0*/  ULEA UR6, UR42, UR4, 0xa ;  /* 0x000000042a067291 */ /* 0x000fce000f8e503f */
[----:B------:R-:W-:Y:S02]  /*1800*/  UMOV UR10, UR6 ;  /* 0x00000006000a7c82 */ /* 0x000fe40008000000 */
[----:B------:R-:W-:Y:S01]  /*1810*/  HGMMA.64x64x16.F32 R24, gdesc[UR8], RZ, !UPT, gsb0 ;  /* 0x00e00000081879f0 */ /* 0x000fe2000c0008ff */
[----:B------:R-:W-:Y:S02]  /*1820*/  UIADD3 UR8, UR5, 0x2, URZ ;  /* 0x0000000205087890 */ /* 0x000fe4000fffe03f */
[----:B------:R-:W-:Y:S01]  /*1830*/  UIADD3 UR10, UR6, 0x2, URZ ;  /* 0x00000002060a7890 */ /* 0x000fe2000fffe03f */
[----:B------:R-:W-:Y:S01]  /*1840*/  UMOV UR9, 0x40000040 ;  /* 0x4000004000097882 */ /* 0x000fe20000000000 */
[----:B------:R-:W-:Y:S01]  /*1850*/  UMOV UR11, 0x40000040 ;  /* 0x40000040000b7882 */ /* 0x000fe20000000000 */
[----:B------:R-:W-:Y:S02]  /*1860*/  WARPGROUP.DEPBAR.LE gsb0, 0x0 ;  /* 0x00008000000079c5 */ /* 0x000fe40000010000 */
[----:B------:R-:W-:-:S06]  /*1870*/  WARPGROUP.ARRIVE ;  /* 0x00000000000079c5 */ /* 0x000fcc0000000000 */
[----:B------:R-:W-:Y:S01]  /*1880*/  HGMMA.64x64x16.F32 R24, gdesc[UR8], R24, gsb0 ;  /* 0x00e00000081879f0 */ /* 0x000fe20008000818 */
        /* <DEDUP_REMOVED lines=41> */
[----:B------:R-:W-:Y:S03]  /*1b20*/  HGMMA.64x64x16.F32 R24, gdesc[UR8], R24, gsb0 ;  /* 0x00e00000081879f0 */ /* 0x000fe60008000818 */
[----:B------:R-:W-:Y:S02]  /*1b30*/  WARPGROUP.DEPBAR.LE gsb0, 0x0 ;  /* 0x00008000000079c5 */ /* 0x000fe40000010000 */
[----:B------:R-:W-:Y:S05]  /*1b40*/  @!P2 BRA `(.L_x_22) ;  /* 0x000000040098a947 */ /* 0x000fea0003800000 */
[----:B------:R-:W-:Y:S01]  /*1b50*/  UIADD3 UR5, UR42, 0x1, URZ ;  /* 0x000000012a057890 */ /* 0x000fe2000fffe03f */
[----:B01----:R-:W-:Y:S02]  /*1b60*/  IMAD.U32 R0, RZ, RZ, UR44 ;  /* 0x0000002cff007e24 */ /* 0x003fe4000f8e00ff */
[----:B------:R-:W-:Y:S01]  /*1b70*/  IMAD.U32 R3, RZ, RZ, UR42 ;  /* 0x0000002aff037e24 */ /* 0x000fe2000f8e00ff */
[----:B------:R-:W-:-:S04]  /*1b80*/  UISETP.NE.AND UP0, UPT, UR5, 0x4, UPT ;  /* 0x000000040500788c */ /* 0x000fc8000bf05270 */
[----:B------:R-:W-:Y:S02]  /*1b90*/  USEL UR6, URZ, 0x1, UP0 ;  /* 0x000000013f067887 */ /* 0x000fe40008000000 */
[----:B------:R-:W-:Y:S02]  /*1ba0*/  USEL UR5, UR5, URZ, UP0 ;  /* 0x0000003f05057287 */ /* 0x000fe40008000000 */
[----:B------:R-:W-:-:S06]  /*1bb0*/  ULOP3.LUT UR6, UR40, UR6, URZ, 0x3c, !UPT ;  /* 0x0000000628067292 */ /* 0x000fcc000f8e3c3f */
[----:B------:R-:W-:-:S07]  /*1bc0*/  IMAD.U32 R7, RZ, RZ, UR6 ;  /* 0x00000006ff077e24 */ /* 0x000fce000f8e00ff */
.L_x_29:
[----:B------:R-:W-:Y:S05]  /*1bd0*/  @!P0 BRA `(.L_x_23) ;  /* 0x0000000000048947 */ /* 0x000fea0003800000 */
[----:B------:R-:W-:Y:S01]  /*1be0*/  BPT.TRAP 0x1 ;  /* 0x000000040000795c */ /* 0x000fe20000300000 */
.L_x_23:
[----:B------:R-:W0:Y:S01]  /*1bf0*/  S2UR UR7, SR_CgaCtaId ;  /* 0x00000000000779c3 */ /* 0x000e220000008800 */
[----:B------:R-:W-:Y:S01]  /*1c00*/  UMOV UR6, 0x400 ;  /* 0x0000040000067882 */ /* 0x000fe20000000000 */
[----:B------:R-:W-:Y:S01]  /*1c10*/  IMAD.U32 R5, RZ, RZ, UR5 ;  /* 0x00000005ff057e24 */ /* 0x000fe2000f8e00ff */
[----:B------:R-:W-:Y:S01]  /*1c20*/  SHF.L.U32 R4, R7, 0x1f, RZ ;  /* 0x0000001f07047819 */ /* 0x000fe200000006ff */
[----:B0-----:R-:W-:-:S06]  /*1c30*/  ULEA UR6, UR7, UR6, 0x18 ;  /* 0x0000000607067291 */ /* 0x001fcc000f8ec03f */
[----:B------:R-:W-:-:S04]  /*1c40*/  IMAD.U32 R6, RZ, RZ, UR6 ;  /* 0x00000006ff067e24 */ /* 0x000fc8000f8e00ff */
[----:B------:R-:W-:-:S04]  /*1c50*/  IMAD R5, R5, 0x8, R6 ;  /* 0x0000000805057824 */ /* 0x000fc800078e0206 */
[----:B------:R0:W1:Y:S01]  /*1c60*/  SYNCS.PHASECHK.TRANS64.TRYWAIT P1, [R5+URZ], R4 ;  /* 0x00000004050075a7 */ /* 0x000062000802017f */
[----:B------:R-:W-:Y:S05]  /*1c70*/  @!P0 BRA `(.L_x_24) ;  /* 0x0000000000048947 */ /* 0x000fea0003800000 */
[----:B------:R-:W-:Y:S01]  /*1c80*/  BPT.TRAP 0x1 ;  /* 0x000000040000795c */ /* 0x000fe20000300000 */
.L_x_24:
[----:B-1----:R-:W-:Y:S05]  /*1c90*/  @P1 BRA `(.L_x_25) ;  /* 0x0000000000081947 */ /* 0x002fea0003800000 */
[----:B------:R-:W1:Y:S02]  /*1ca0*/  SYNCS.PHASECHK.TRANS64.TRYWAIT P1, [R5+URZ], R4 ;  /* 0x00000004050075a7 */ /* 0x000e64000802017f */
[----:B-1----:R-:W-:Y:S05]  /*1cb0*/  @!P1 BRA `(.L_x_26) ;  /* 0x0000004400989947 */ /* 0x002fea0003800000 */
.L_x_25:
[----:B------:R-:W-:Y:S01]  /*1cc0*/  ULEA UR6, UR5, UR45, 0xb ;  /* 0x0000002d05067291 */ /* 0x000fe2000f8e583f */
[----:B------:R-:W-:Y:S01]  /*1cd0*/  WARPGROUP.ARRIVE ;  /* 0x00000000000079c5 */ /* 0x000fe20000000000 */
[----:B------:R-:W-:Y:S01]  /*1ce0*/  ULEA UR7, UR5, UR4, 0xa ;  /* 0x0000000405077291 */ /* 0x000fe2000f8e503f */
[----:B------:R-:W-:Y:S01]  /*1cf0*/  UMOV UR9, 0x40000040 ;  /* 0x4000004000097882 */ /* 0x000fe20000000000 */
[----:B------:R-:W-:-:S03]  /*1d00*/  UMOV UR11, 0x40000040 ;  /* 0x40000040000b7882 */ /* 0x000fc60000000000 */
[----:B------:R-:W-:Y:S02]  /*1d10*/  UMOV UR8, UR6 ;  /* 0x0000000600087c82 */ /* 0x000fe40008000000 */
[----:B------:R-:W-:Y:S02]  /*1d20*/  UMOV UR10, UR7 ;  /* 0x00000007000a7c82 */ /* 0x000fe40008000000 */
[----:B------:R-:W-:Y:S01]  /*1d30*/  HGMMA.64x64x16.F32 R24, gdesc[UR8], R24, gsb0 ;  /* 0x00e00000081879f0 */ /* 0x000fe20008000818 */
[----:B------:R-:W-:Y:S02]  /*1d40*/  UIADD3 UR8, UR6, 0x2, URZ ;  /* 0x0000000206087890 */ /* 0x000fe4000fffe03f */
[----:B------:R-:W-:Y:S01]  /*1d50*/  UIADD3 UR10, UR7, 0x2, URZ ;  /* 0x00000002070a7890 */ /* 0x000fe2000fffe03f */
[----:B------:R-:W-:Y:S01]  /*1d60*/  UMOV UR9, 0x40000040 ;  /* 0x4000004000097882 */ /* 0x000fe20000000000 */
[----:B------:R-:W-:Y:S01]  /*1d70*/  UMOV UR11, 0x40000040 ;  /* 0x40000040000b7882 */ /* 0x000fe20000000000 */
[----:B------:R-:W-:-:S02]  /*1d80*/  WARPGROUP.DEPBAR.LE gsb0, 0x0 ;  /* 0x00008000000079c5 */ /* 0x000fc40000010000 */
        /* <DEDUP_REMOVED lines=46> */
[----:B------:R-:W-:Y:S01]  /*2070*/  BPT.TRAP 0x1 ;  /* 0x000000040000795c */ /* 0x000fe20000300000 */
.L_x_27:
[----:B------:R-:W-:-:S13]  /*2080*/  ISETP.NE.AND P1, PT, R68, RZ, PT ;  /* 0x000000ff4400720c */ /* 0x000fda0003f25270 */
[----:B01----:R-:W-:-:S04]  /*2090*/  @P1 IMAD R4, R3, 0x8, R6 ;  /* 0x0000000803041824 */ /* 0x003fc800078e0206 */
[----:B------:R-:W-:-:S05]  /*20a0*/  @P1 VIADD R4, R4, 0x20 ;  /* 0x0000002004041836 */ /* 0x000fca0000000000 */
[----:B------:R-:W-:-:S04]  /*20b0*/  @P1 PRMT R4, R19, 0x654, R4 ;  /* 0x0000065413041816 */ /* 0x000fc80000000004 */
[----:B------:R0:W-:Y:S01]  /*20c0*/  @P1 SYNCS.ARRIVE.TRANS64.RED.A1T0 RZ, [R4+URZ], RZ ;  /* 0x000000ff04ff19a7 */ /* 0x0001e2000810043f */
[----:B------:R-:W-:-:S13]  /*20d0*/  ISETP.GT.U32.AND P1, PT, R18, 0x1, PT ;  /* 0x000000011200780c */ /* 0x000fda0003f24070 */
[----:B0-----:R-:W-:Y:S05]  /*20e0*/  @P1 BRA `(.L_x_28) ;  /* 0x0000000000041947 */ /* 0x001fea0003800000 */
[----:B------:R-:W-:Y:S01]  /*20f0*/  BPT.TRAP 0x1 ;  /* 0x000000040000795c */ /* 0x000fe20000300000 */
.L_x_28:
[----:B------:R-:W-:Y:S01]  /*2100*/  UIADD3 UR5, UR5, 0x1, URZ ;  /* 0x0000000105057890 */ /* 0x000fe2000fffe03f */
[C---:B------:R-:W-:Y:S01]  /*2110*/  ISETP.GT.AND P2, PT, R0.reuse, 0x1, PT ;  /* 0x000000010000780c */ /* 0x040fe20003f44270 */
[----:B------:R-:W-:Y:S02]  /*2120*/  VIADD R3, R3, 0x1 ;  /* 0x0000000103037836 */ /* 0x000fe40000000000 */
[----:B------:R-:W-:Y:S01]  /*2130*/  UISETP.NE.AND UP0, UPT, UR5, 0x4, UPT ;  /* 0x000000040500788c */ /* 0x000fe2000bf05270 */
[----:B------:R-:W-:Y:S02]  /*2140*/  VIADD R0, R0, 0xffffffff ;  /* 0xffffffff00007836 */ /* 0x000fe40000000000 */
[C---:B------:R-:W-:Y:S01]  /*2150*/  ISETP.NE.AND P1, PT, R3.reuse, 0x4, PT ;  /* 0x000000040300780c */ /* 0x040fe20003f25270 */
[----:B------:R-:W-:Y:S02]  /*2160*/  USEL UR6, URZ, 0x1, UP0 ;  /* 0x000000013f067887 */ /* 0x000fe40008000000 */
[----:B------:R-:W-:Y:S01]  /*2170*/  USEL UR5, UR5, URZ, UP0 ;  /* 0x0000003f05057287 */ /* 0x000fe20008000000 */
[----:B------:R-:W-:-:S03]  /*2180*/  SEL R3, R3, RZ, P1 ;  /* 0x000000ff03037207 */ /* 0x000fc60000800000 */
[----:B------:R-:W-:Y:S01]  /*2190*/  LOP3.LUT R7, R7, UR6, RZ, 0x3c, !PT ;  /* 0x0000000607077c12 */ /* 0x000fe2000f8e3cff */
[----:B------:R-:W-:Y:S07]  /*21a0*/  @P2 BRA `(.L_x_29) ;  /* 0xfffffff800882947 */ /* 0x000fee000383ffff */
.L_x_22:
[----:B01----:R-:W0:Y:S02]  /*21b0*/  LDC R0, c[0x0][0x28c] ;  /* 0x0000a300ff007b82 */ /* 0x003e240000000800 */
[----:B0-----:R-:W-:-:S13]  /*21c0*/  ISETP.GE.AND P1, PT, R0, 0x1, PT ;  /* 0x000000010000780c */ /* 0x001fda0003f26270 */
[----:B------:R-:W-:Y:S05]  /*21d0*/  @!P1 BRA `(.L_x_30) ;  /* 0x0000000000389947 */ /* 0x000fea0003800000 */
[----:B------:R-:W-:Y:S05]  /*21e0*/  @!P0 BRA `(.L_x_31) ;  /* 0x0000000000048947 */ /* 0x000fea0003800000 */
[----:B------:R-:W-:Y:S01]  /*21f0*/  BPT.TRAP 0x1 ;  /* 0x000000040000795c */ /* 0x000fe20000300000 */
.L_x_31:
[----:B------:R-:W-:-:S13]  /*2200*/  ISETP.NE.AND P0, PT, R68, RZ, PT ;  /* 0x000000ff4400720c */ /* 0x000fda0003f05270 */
[----:B------:R-:W-:-:S05]  /*2210*/  VOTEU.ANY UP0, P0 ;  /* 0x00000000003f7886 */ /* 0x000fca0000000100 */
[----:B------:R-:W-:-:S06]  /*2220*/  @UP0 UIADD3 UR4, UR44, UR42, URZ ;  /* 0x0000002a2c040290 */ /* 0x000fcc000fffe03f */
[----:B------:R-:W-:-:S04]  /*2230*/  IMAD.U32 R0, RZ, RZ, UR4 ;  /* 0x00000004ff007e24 */ /* 0x000fc8000f8e00ff */
[----:B------:R-:W-:-:S05]  /*2240*/  @P0 IMAD.SHL.U32 R0, R0, 0x8, RZ ;  /* 0x0000000800000824 */ /* 0x000fca00078e00ff */
[----:B------:R-:W-:-:S04]  /*2250*/  @P0 LOP3.LUT R0, R0, 0x18, RZ, 0xc0, !PT ;  /* 0x0000001800000812 */ /* 0x000fc800078ec0ff */
[----:B------:R-:W-:-:S04]  /*2260*/  @P0 IADD3 R0, R6, 0x20, R0 ;  /* 0x0000002006000810 */ /* 0x000fc80007ffe000 */
[----:B------:R-:W-:-:S04]  /*2270*/  @P0 PRMT R0, R19, 0x654, R0 ;  /* 0x0000065413000816 */ /* 0x000fc80000000000 */
[----:B------:R0:W-:Y:S01]  /*2280*/  @P0 SYNCS.ARRIVE.TRANS64.RED.A1T0 RZ, [R0+URZ], RZ ;  /* 0x000000ff00ff09a7 */ /* 0x0001e2000810043f */
[----:B------:R-:W-:-:S13]  /*2290*/  ISETP.GT.U32.AND P0, PT, R18, 0x1, PT ;  /* 0x000000011200780c */ /* 0x000fda0003f04070 */
[----:B0-----:R-:W-:Y:S05]  /*22a0*/  @P0 BRA `(.L_x_30) ;  /* 0x0000000000040947 */ /* 0x001fea0003800000 */
[----:B------:R-:W-:Y:S01]  /*22b0*/  BPT.TRAP 0x1 ;  /* 0x000000040000795c */ /* 0x000fe20000300000 */
.L_x_30:
[----:B------:R-:W-:Y:S01]  /*22c0*/  IMAD.SHL.U32 R3, R70, 0x40, RZ ;  /* 0x0000004046037824 */ /* 0x000fe200078e00ff */
[----:B------:R-:W-:Y:S01]  /*22d0*/  ULDC UR6, c[0x0][0x288] ;  /* 0x0000a20000067ab9 */ /* 0x000fe20000000800 */
[----:B------:R-:W-:Y:S01]  /*22e0*/  SHF.R.S32.HI R15, RZ, 0x1f, R67 ;  /* 0x0000001fff0f7819 */ /* 0x000fe20000011443 */
[----:B------:R-:W-:Y:S01]  /*22f0*/  IMAD.SHL.U32 R7, R71, 0x80, RZ ;  /* 0x0000008047077824 */ /* 0x000fe200078e00ff */
[----:B------:R-:W-:Y:S01]  /*2300*/  ULDC.64 UR4, c[0x0][0x5d0] ;  /* 0x0001740000047ab9 */ /* 0x000fe20000000a00 */
[----:B------:R-:W-:Y:S01]  /*2310*/  LOP3.LUT R10, R3, 0x6, R62, 0xf8, !PT ;  /* 0x00000006030a7812 */ /* 0x000fe200078ef83e */
[----:B------:R-:W-:Y:S01]  /*2320*/  IMAD.WIDE R70, R71, 0x80, R22 ;  /* 0x0000008047467825 */ /* 0x000fe200078e0216 */
[----:B------:R-:W-:Y:S01]  /*2330*/  ISETP.GE.AND P0, PT, R3, UR6, PT ;  /* 0x0000000603007c0c */ /* 0x000fe2000bf06270 */
[----:B------:R-:W-:Y:S01]  /*2340*/  ULDC UR6, c[0x0][0x284] ;  /* 0x0000a10000067ab9 */ /* 0x000fe20000000800 */
[----:B------:R-:W-:Y:S01]  /*2350*/  SHF.R.S32.HI R11, RZ, 0x1f, R10 ;  /* 0x0000001fff0b7819 */ /* 0x000fe2000001140a */
[----:B------:R-:W-:Y:S01]  /*2360*/  IMAD R0, R15, UR4, RZ ;  /* 0x000000040f007c24 */ /* 0x000fe2000f8e02ff */
[----:B------:R-:W-:-:S03]  /*2370*/  ISETP.GE.OR P0, PT, R7, UR6, P0 ;  /* 0x0000000607007c0c */ /* 0x000fc60008706670 */
[C---:B------:R-:W-:Y:S02]  /*2380*/  IMAD R9, R67.reuse, UR5, R0 ;  /* 0x0000000543097c24 */ /* 0x040fe4000f8e0200 */
[----:B------:R-:W-:Y:S01]  /*2390*/  IMAD.WIDE.U32 R4, R67, UR4, R10 ;  /* 0x0000000443047c25 */ /* 0x000fe2000f8e000a */
[----:B------:R-:W-:-:S03]  /*23a0*/  ULDC.64 UR4, c[0x0][0x5c8] ;  /* 0x0001720000047ab9 */ /* 0x000fc60000000a00 */
[----:B------:R-:W-:Y:S02]  /*23b0*/  IMAD R13, R71, UR4, RZ ;  /* 0x00000004470d7c24 */ /* 0x000fe4000f8e02ff */
[----:B------:R-:W-:Y:S02]  /*23c0*/  IMAD.IADD R5, R5, 0x1, R9 ;  /* 0x0000000105057824 */ /* 0x000fe400078e0209 */
[C---:B------:R-:W-:Y:S02]  /*23d0*/  IMAD R13, R70.reuse, UR5, R13 ;  /* 0x00000005460d7c24 */ /* 0x040fe4000f8e020d */
[----:B------:R-:W-:-:S04]  /*23e0*/  IMAD.WIDE.U32 R72, R70, UR4, R4 ;  /* 0x0000000446487c25 */ /* 0x000fc8000f8e0004 */
[----:B------:R-:W-:Y:S01]  /*23f0*/  IMAD.MOV.U32 R0, RZ, RZ, -0x1 ;  /* 0xffffffffff007424 */ /* 0x000fe200078e00ff */
[----:B------:R-:W-:Y:S06]  /*2400*/  @P0 BRA `(.L_x_32) ;  /* 0x0000002000840947 */ /* 0x000fec0003800000 */
[----:B-----5:R-:W-:Y:S01]  /*2410*/  FSETP.NEU.AND P1, PT, R57, RZ, PT ;  /* 0x000000ff3900720b */ /* 0x020fe20003f2d000 */
[----:B------:R-:W-:Y:S01]  /*2420*/  IMAD.IADD R4, R61, 0x1, -R3 ;  /* 0x000000013d047824 */ /* 0x000fe200078e0a03 */
[----:B------:R-:W-:Y:S01]  /*2430*/  BSSY B0, `(.L_x_32) ;  /* 0x000021e000007945 */ /* 0x000fe20003800000 */
[----:B------:R-:W-:Y:S02]  /*2440*/  IMAD.IADD R3, R66, 0x1, -R7 ;  /* 0x0000000142037824 */ /* 0x000fe400078e0a07 */
[----:B------:R-:W-:Y:S01]  /*2450*/  IMAD.IADD R83, R73, 0x1, R13 ;  /* 0x0000000149537824 */ /* 0x000fe200078e020d */
[----:B------:R-:W-:-:S04]  /*2460*/  ISETP.GT.AND P0, PT, R4, RZ, PT ;  /* 0x000000ff0400720c */ /* 0x000fc80003f04270 */
[----:B------:R-:W-:-:S03]  /*2470*/  ISETP.GT.AND P3, PT, R3, RZ, P0 ;  /* 0x000000ff0300720c */ /* 0x000fc60000764270 */
[----:B------:R-:W-:Y:S10]  /*2480*/  @!P1 BRA `(.L_x_33) ;  /* 0x0000001400e89947 */ /* 0x000ff40003800000 */
[----:B------:R-:W0:Y:S01]  /*2490*/  LDC.64 R76, c[0x0][0x5b8] ;  /* 0x00016e00ff4c7b82 */ /* 0x000e220000000a00 */
[----:B------:R-:W-:-:S07]  /*24a0*/  ULDC.64 UR4, c[0x0][0x5c0] ;  /* 0x0001700000047ab9 */ /* 0x000fce0000000a00 */
[----:B------:R-:W1:Y:S08]  /*24b0*/  LDC.64 R78, c[0x0][0x5b0] ;  /* 0x00016c00ff4e7b82 */ /* 0x000e700000000a00 */
[----:B------:R-:W2:Y:S01]  /*24c0*/  LDC.64 R80, c[0x0][0x5a8] ;  /* 0x00016a00ff507b82 */ /* 0x000ea20000000a00 */
[-C--:B0-----:R-:W-:Y:S02]  /*24d0*/  IMAD R6, R15, R76.reuse, RZ ;  /* 0x0000004c0f067224 */ /* 0x081fe400078e02ff */
[----:B------:R-:W-:-:S04]  /*24e0*/  IMAD.WIDE.U32 R74, R67, R76, R10 ;  /* 0x0000004c434a7225 */ /* 0x000fc800078e000a */
[----:B------:R-:W-:Y:S02]  /*24f0*/  IMAD R73, R67, R77, R6 ;  /* 0x0000004d43497224 */ /* 0x000fe400078e0206 */
[-C--:B-1----:R-:W-:Y:S02]  /*2500*/  IMAD R5, R71, R78.reuse, RZ ;  /* 0x0000004e47057224 */ /* 0x082fe400078e02ff */
[----:B------:R-:W-:Y:S02]  /*2510*/  IMAD.IADD R13, R75, 0x1, R73 ;  /* 0x000000014b0d7824 */ /* 0x000fe400078e0249 */
[----:B------:R-:W-:Y:S02]  /*2520*/  IMAD.MOV.U32 R12, RZ, RZ, R74 ;  /* 0x000000ffff0c7224 */ /* 0x000fe400078e004a */
[C---:B------:R-:W-:Y:S02]  /*2530*/  IMAD R77, R70.reuse, R79, R5 ;  /* 0x0000004f464d7224 */ /* 0x040fe400078e0205 */
[----:B------:R-:W-:-:S04]  /*2540*/  IMAD.WIDE.U32 R6, R70, R78, R12 ;  /* 0x0000004e46067225 */ /* 0x000fc800078e000c */
[----:B------:R-:W-:Y:S01]  /*2550*/  IMAD.IADD R5, R7, 0x1, R77 ;  /* 0x0000000107057824 */ /* 0x000fe200078e024d */
[----:B--2---:R-:W-:-:S04]  /*2560*/  LEA R14, P1, R6, R80, 0x1 ;  /* 0x00000050060e7211 */ /* 0x004fc800078208ff */
[----:B------:R-:W-:-:S05]  /*2570*/  LEA.HI.X R15, R6, R81, R5, 0x1, P1 ;  /* 0x00000051060f7211 */ /* 0x000fca00008f0c05 */
[----:B------:R0:W2:Y:S01]  /*2580*/  @P3 LDG.E.LTC128B.U16 R5, desc[UR36][R14.64] ;  /* 0x000000240e053981 */ /* 0x0000a2000c1e1520 */
[----:B------:R-:W-:Y:S01]  /*2590*/  IMAD.WIDE.U32 R6, R70, R78, R10 ;  /* 0x0000004e46067225 */ /* 0x000fe200078e000a */
[----:B------:R-:W-:Y:S03]  /*25a0*/  BSSY B1, `(.L_x_34) ;  /* 0x0000013000017945 */ /* 0x000fe60003800000 */
[----:B------:R-:W-:Y:S02]  /*25b0*/  IMAD.IADD R7, R77, 0x1, R7 ;  /* 0x000000014d077824 */ /* 0x000fe400078e0207 */
[----:B------:R-:W-:Y:S01]  /*25c0*/  IMAD.WIDE.U32 R20, R67, R76, R6 ;  /* 0x0000004c43147225 */ /* 0x000fe200078e0006 */
[----:B0-----:R-:W-:-:S03]  /*25d0*/  SHF.L.U64.HI R15, R78, 0x3, R79 ;  /* 0x000000034e0f7819 */ /* 0x001fc6000001024f */
[----:B------:R-:W-:Y:S01]  /*25e0*/  IMAD.IADD R7, R73, 0x1, R21 ;  /* 0x0000000149077824 */ /* 0x000fe200078e0215 */
[----:B------:R-:W-:Y:S01]  /*25f0*/  LEA R6, P4, R20, R80, 0x1 ;  /* 0x0000005014067211 */ /* 0x000fe200078808ff */
[----:B------:R-:W-:-:S03]  /*2600*/  IMAD.SHL.U32 R14, R78, 0x8, RZ ;  /* 0x000000084e0e7824 */ /* 0x000fc600078e00ff */
[----:B------:R-:W-:Y:S01]  /*2610*/  LEA.HI.X R7, R20, R81, R7, 0x1, P4 ;  /* 0x0000005114077211 */ /* 0x000fe200020f0c07 */
[----:B--2---:R-:W-:-:S05]  /*2620*/  HADD2.F32 R8, -RZ, R5.H0_H0 ;  /* 0x20000005ff087230 */ /* 0x004fca0000004100 */
[----:B------:R-:W-:Y:S01]  /*2630*/  FMUL R9, R8, R57 ;  /* 0x0000003908097220 */ /* 0x000fe20000400000 */
[----:B------:R-:W-:-:S03]  /*2640*/  LEA R8, P1, R72, UR4, 0x1 ;  /* 0x0000000448087c11 */ /* 0x000fc6000f8208ff */
[----:B------:R-:W-:Y:S01]  /*2650*/  FFMA R24, R24, R56, R9 ;  /* 0x0000003818187223 */ /* 0x000fe20000000009 */
[----:B------:R-:W-:Y:S02]  /*2660*/  LEA.HI.X R9, R72, UR5, R83, 0x1, P1 ;  /* 0x0000000548097c11 */ /* 0x000fe400088f0c53 */
[----:B------:R-:W-:Y:S02]  /*2670*/  ISETP.GT.AND P1, PT, R4, 0x1, PT ;  /* 0x000000010400780c */ /* 0x000fe40003f24270 */
[----:B------:R-:W-:Y:S02]  /*2680*/  F2FP.F16.F32.PACK_AB R24, RZ, R24 ;  /* 0x00000018ff18723e */ /* 0x000fe400000000ff */
[----:B------:R-:W-:-:S03]  /*2690*/  ISETP.GT.AND P2, PT, R3, RZ, P1 ;  /* 0x000000ff0300720c */ /* 0x000fc60000f44270 */
[----:B------:R0:W-:Y:S10]  /*26a0*/  @P3 STG.E.U16 desc[UR36][R8.64], R24 ;  /* 0x0000001808003986 */ /* 0x0001f4000c101524 */
[----:B------:R-:W-:Y:S05]  /*26b0*/  @!P2 BRA `(.L_x_35) ;  /* 0x000000000004a947 */ /* 0x000fea0003800000 */
[----:B------:R1:W5:Y:S02]  /*26c0*/  LDG.E.LTC128B.U16 R5, desc[UR36][R6.64+0x2] ;  /* 0x0000022406057981 */ /* 0x000364000c1e1520 */
.L_x_35:
[----:B------:R-:W-:Y:S05]  /*26d0*/  BSYNC B1 ;  /* 0x0000000000017941 */ /* 0x000fea0003800000 */
.L_x_34:
[----:B-----5:R-:W-:Y:S01]  /*26e0*/  HADD2.F32 R12, -RZ, R5.H0_H0 ;  /* 0x20000005ff0c7230 */ /* 0x020fe20000004100 */
[----:B------:R-:W-:Y:S01]  /*26f0*/  ISETP.GT.AND P0, PT, R3, 0x8, P0 ;  /* 0x000000080300780c */ /* 0x000fe20000704270 */
[----:B------:R-:W-:Y:S01]  /*2700*/  IMAD.WIDE.U32 R20, R70, R78, R14 ;  /* 0x0000004e46147225 */ /* 0x000fe200078e000e */
[----:B0-----:R-:W-:-:S03]  /*2710*/  PRMT R24, R5, 0x7610, R24 ;  /* 0x0000761005187816 */ /* 0x001fc60000000018 */
[----:B------:R-:W-:Y:S01]  /*2720*/  FMUL R12, R12, R57 ;  /* 0x000000390c0c7220 */ /* 0x000fe20000400000 */
[----:B------:R-:W-:Y:S01]  /*2730*/  IMAD.IADD R77, R77, 0x1, R21 ;  /* 0x000000014d4d7824 */ /* 0x000fe200078e0215 */
[----:B------:R-:W-:Y:S02]  /*2740*/  IADD3 R74, P3, R74, R20, RZ ;  /* 0x000000144a4a7210 */ /* 0x000fe40007f7e0ff */
[----:B------:R-:W-:-:S03]  /*2750*/  FFMA R12, R25, R56, R12 ;  /* 0x00000038190c7223 */ /* 0x000fc6000000000c */
[----:B------:R-:W-:Y:S01]  /*2760*/  IMAD.X R13, R77, 0x1, R13, P3 ;  /* 0x000000014d0d7824 */ /* 0x000fe200018e060d */
[C---:B------:R-:W-:Y:S02]  /*2770*/  LEA R14, P3, R74.reuse, R80, 0x1 ;  /* 0x000000504a0e7211 */ /* 0x040fe400078608ff */
[----:B------:R-:W-:Y:S02]  /*2780*/  F2FP.F16.F32.PACK_AB R12, RZ, R12 ;  /* 0x0000000cff0c723e */ /* 0x000fe400000000ff */
[----:B------:R-:W-:Y:S02]  /*2790*/  LEA.HI.X R15, R74, R81, R13, 0x1, P3 ;  /* 0x000000514a0f7211 */ /* 0x000fe400018f0c0d */
[----:B------:R-:W-:-:S05]  /*27a0*/  PRMT R21, R12, 0x7610, R21 ;  /* 0x000076100c157816 */ /* 0x000fca0000000015 */
[----:B------:R0:W-:Y:S04]  /*27b0*/  @P2 STG.E.U16 desc[UR36][R8.64+0x2], R21 ;  /* 0x0000021508002986 */ /* 0x0001e8000c101524 */
[----:B------:R-:W2:Y:S01]  /*27c0*/  @P0 LDG.E.LTC128B.U16 R24, desc[UR36][R14.64] ;  /* 0x000000240e180981 */ /* 0x000ea2000c1e1520 */
[----:B------:R-:W-:Y:S01]  /*27d0*/  IADD3 R20, P2, R10, R20, RZ ;  /* 0x000000140a147210 */ /* 0x000fe20007f5e0ff */
[----:B------:R-:W-:Y:S01]  /*27e0*/  BSSY B1, `(.L_x_36) ;  /* 0x0000011000017945 */ /* 0x000fe20003800000 */
[C---:B------:R-:W-:Y:S02]  /*27f0*/  SHF.L.U64.HI R13, R58.reuse, 0x1, R59 ;  /* 0x000000013a0d7819 */ /* 0x040fe4000001023b */
[----:B------:R-:W-:Y:S01]  /*2800*/  ISETP.GT.AND P1, PT, R3, 0x8, P1 ;  /* 0x000000080300780c */ /* 0x000fe20000f24270 */
[----:B0-----:R-:W-:Y:S01]  /*2810*/  IMAD.X R21, R11, 0x1, R77, P2 ;  /* 0x000000010b157824 */ /* 0x001fe200010e064d */
[----:B------:R-:W-:Y:S01]  /*2820*/  LEA R12, P2, R58, R8, 0x1 ;  /* 0x000000083a0c7211 */ /* 0x000fe200078408ff */
[----:B------:R-:W-:-:S04]  /*2830*/  IMAD.WIDE.U32 R20, R67, R76, R20 ;  /* 0x0000004c43147225 */ /* 0x000fc800078e0014 */
[----:B------:R-:W-:Y:S02]  /*2840*/  IMAD.X R13, R13, 0x1, R9, P2 ;  /* 0x000000010d0d7824 */ /* 0x000fe400010e0609 */
[----:B------:R-:W-:Y:S02]  /*2850*/  IMAD.IADD R11, R73, 0x1, R21 ;  /* 0x00000001490b7824 */ /* 0x000fe400078e0215 */
[----:B--2---:R-:W-:-:S05]  /*2860*/  HADD2.F32 R10, -RZ, R24.H0_H0 ;  /* 0x20000018ff0a7230 */ /* 0x004fca0000004100 */
[----:B------:R-:W-:Y:S01]  /*2870*/  FMUL R5, R10, R57 ;  /* 0x000000390a057220 */ /* 0x000fe20000400000 */
[----:B------:R-:W-:-:S03]  /*2880*/  LEA R10, P3, R20, R80, 0x1 ;  /* 0x00000050140a7211 */ /* 0x000fc600078608ff */
[----:B------:R-:W-:Y:S01]  /*2890*/  FFMA R5, R26, R56, R5 ;  /* 0x000000381a057223 */ /* 0x000fe20000000005 */
[----:B------:R-:W-:-:S04]  /*28a0*/  LEA.HI.X R11, R20, R81, R11, 0x1, P3 ;  /* 0x00000051140b7211 */ /* 0x000fc800018f0c0b */
[----:B------:R-:W-:-:S05]  /*28b0*/  F2FP.F16.F32.PACK_AB R5, RZ, R5 ;  /* 0x00000005ff05723e */ /* 0x000fca00000000ff */
[----:B------:R0:W-:Y:S01]  /*28c0*/  @P0 STG.E.U16 desc[UR36][R12.64], R5 ;  /* 0x000000050c000986 */ /* 0x0001e2000c101524 */
[----:B------:R-:W-:Y:S05]  /*28d0*/  @!P1 BRA `(.L_x_37) ;  /* 0x0000000000049947 */ /* 0x000fea0003800000 */
[----:B------:R2:W5:Y:S02]  /*28e0*/  LDG.E.LTC128B.U16 R24, desc[UR36][R10.64+0x2] ;  /* 0x000002240a187981 */ /* 0x000564000c1e1520 */
.L_x_37:
[----:B------:R-:W-:Y:S05]  /*28f0*/  BSYNC B1 ;  /* 0x0000000000017941 */ /* 0x000fea0003800000 */
.L_x_36:
[----:B-----5:R-:W-:Y:S01]  /*2900*/  HADD2.F32 R14, -RZ, R24.H0_H0 ;  /* 0x20000018ff0e7230 */ /* 0x020fe20000004100 */
[----:B------:R-:W-:Y:S01]  /*2910*/  ISETP.GT.AND P0, PT, R4, 0x8, PT ;  /* 0x000000080400780c */ /* 0x000fe20003f04270 */
[----:B------:R-:W-:Y:S03]  /*2920*/  BSSY B1, `(.L_x_38) ;  /* 0x0000008000017945 */ /* 0x000fe60003800000 */
[----:B------:R-:W-:Y:S01]  /*2930*/  FMUL R14, R14, R57 ;  /* 0x000000390e0e7220 */ /* 0x000fe20000400000 */
[----:B------:R-:W-:-:S03]  /*2940*/  ISETP.GT.AND P2, PT, R3, RZ, P0 ;  /* 0x000000ff0300720c */ /* 0x000fc60000744270 */
[----:B------:R-:W-:-:S05]  /*2950*/  FFMA R14, R27, R56, R14 ;  /* 0x000000381b0e7223 */ /* 0x000fca000000000e */
[----:B------:R-:W-:-:S05]  /*2960*/  F2FP.F16.F32.PACK_AB R14, RZ, R14 ;  /* 0x0000000eff0e723e */ /* 0x000fca00000000ff */
[----:B------:R3:W-:Y:S01]  /*2970*/  @P1 STG.E.U16 desc[UR36][R12.64+0x2], R14 ;  /* 0x0000020e0c001986 */ /* 0x0007e2000c101524 */
[----:B------:R-:W-:Y:S05]  /*2980*/  @!P2 BRA `(.L_x_39) ;  /* 0x000000000004a947 */ /* 0x000fea0003800000 */
[----:B------:R4:W5:Y:S02]  /*2990*/  LDG.E.LTC128B.U16 R24, desc[UR36][R6.64+0x10] ;  /* 0x0000102406187981 */ /* 0x000964000c1e1520 */
.L_x_39:
[----:B------:R-:W-:Y:S05]  /*29a0*/  BSYNC B1 ;  /* 0x0000000000017941 */ /* 0x000fea0003800000 */
.L_x_38:
[----:B---3-5:R-:W-:Y:S01]  /*29b0*/  HADD2.F32 R14, -RZ, R24.H0_H0 ;  /* 0x20000018ff0e7230 */ /* 0x028fe20000004100 */
[----:B------:R-:W-:Y:S01]  /*29c0*/  ISETP.GT.AND P1, PT, R4, 0x9, PT ;  /* 0x000000090400780c */ /* 0x000fe20003f24270 */
[----:B------:R-:W-:Y:S03]  /*29d0*/  BSSY B1, `(.L_x_40) ;  /* 0x0000008000017945 */ /* 0x000fe60003800000 */
[----:B0-----:R-:W-:Y:S01]  /*29e0*/  FMUL R5, R14, R57 ;  /* 0x000000390e057220 */ /* 0x001fe20000400000 */
[----:B------:R-:W-:-:S03]  /*29f0*/  ISETP.GT.AND P3, PT, R3, RZ, P1 ;  /* 0x000000ff0300720c */ /* 0x000fc60000f64270 */
[----:B------:R-:W-:-:S05]  /*2a00*/  FFMA R5, R28, R56, R5 ;  /* 0x000000381c057223 */ /* 0x000fca0000000005 */
[----:B------:R-:W-:-:S05]  /*2a10*/  F2FP.F16.F32.PACK_AB R5, RZ, R5 ;  /* 0x00000005ff05723e */ /* 0x000fca00000000ff */
[----:B------:R0:W-:Y:S01]  /*2a20*/  @P2 STG.E.U16 desc[UR36][R8.64+0x10], R5 ;  /* 0x0000100508002986 */ /* 0x0001e2000c101524 */
[----:B------:R-:W-:Y:S05]  /*2a30*/  @!P3 BRA `(.L_x_41) ;  /* 0x000000000004b947 */ /* 0x000fea0003800000 */
[----:B------:R3:W5:Y:S02]  /*2a40*/  LDG.E.LTC128B.U16 R24, desc[UR36][R6.64+0x12] ;  /* 0x0000122406187981 */ /* 0x000764000c1e1520 */
.L_x_41:
[----:B------:R-:W-:Y:S05]  /*2a50*/  BSYNC B1 ;  /* 0x0000000000017941 */ /* 0x000fea0003800000 */
.L_x_40:
[----:B-----5:R-:W-:Y:S01]  /*2a60*/  HADD2.F32 R14, -RZ, R24.H0_H0 ;  /* 0x20000018ff0e7230 */ /* 0x020fe20000004100 */
[----:B------:R-:W-:Y:S01]  /*2a70*/  ISETP.GT.AND P0, PT, R3, 0x8, P0 ;  /* 0x000000080300780c */ /* 0x000fe20000704270 */
[----:B------:R-:W-:Y:S03]  /*2a80*/  BSSY B1, `(.L_x_42) ;  /* 0x0000007000017945 */ /* 0x000fe60003800000 */
[----:B------:R-:W-:-:S04]  /*2a90*/  FMUL R14, R14, R57 ;  /* 0x000000390e0e7220 */ /* 0x000fc80000400000 */
[----:B------:R-:W-:-:S05]  /*2aa0*/  FFMA R14, R29, R56, R14 ;  /* 0x000000381d0e7223 */ /* 0x000fca000000000e */
[----:B------:R-:W-:-:S05]  /*2ab0*/  F2FP.F16.F32.PACK_AB R14, RZ, R14 ;  /* 0x0000000eff0e723e */ /* 0x000fca00000000ff */
[----:B------:R0:W-:Y:S01]  /*2ac0*/  @P3 STG.E.U16 desc[UR36][R8.64+0x12], R14 ;  /* 0x0000120e08003986 */ /* 0x0001e2000c101524 */
[----:B------:R-:W-:Y:S05]  /*2ad0*/  @!P0 BRA `(.L_x_43) ;  /* 0x0000000000048947 */ /* 0x000fea0003800000 */
[----:B------:R0:W5:Y:S02]  /*2ae0*/  LDG.E.LTC128B.U16 R24, desc[UR36][R10.64+0x10] ;  /* 0x000010240a187981 */ /* 0x000164000c1e1520 */
.L_x_43:
[----:B------:R-:W-:Y:S05]  /*2af0*/  BSYNC B1 ;  /* 0x0000000000017941 */ /* 0x000fea0003800000 */
.L_x_42:
[----:B0----5:R-:W-:Y:S01]  /*2b00*/  HADD2.F32 R14, -RZ, R24.H0_H0 ;  /* 0x20000018ff0e7230 */ /* 0x021fe20000004100 */
        /* <DEDUP_REMOVED lines=8> */
.L_x_45:
[----:B------:R-:W-:Y:S05]  /*2b90*/  BSYNC B1 ;  /* 0x0000000000017941 */ /* 0x000fea0003800000 */
.L_x_44:
        /* <DEDUP_REMOVED lines=10> */
.L_x_47:
[----:B------:R-:W-:Y:S05]  /*2c40*/  BSYNC B1 ;  /* 0x0000000000017941 */ /* 0x000fea0003800000 */
.L_x_46:
[----:B0----5:R-:W-:Y:S01]  /*2c50*/  HADD2.F32 R14, -RZ, R24.H0_H0 ;  /* 0x20000018ff0e7230 */ /* 0x021fe20000004100 */
        /* <DEDUP_REMOVED lines=9> */
.L_x_49:
[----:B------:R-:W-:Y:S05]  /*2cf0*/  BSYNC B1 ;  /* 0x0000000000017941 */ /* 0x000fea0003800000 */
.L_x_48:
        /* <DEDUP_REMOVED lines=9> */
.L_x_51:
[----:B------:R-:W-:Y:S05]  /*2d90*/  BSYNC B1 ;  /* 0x0000000000017941 */ /* 0x000fea0003800000 */
.L_x_50:
        /* <DEDUP_REMOVED lines=9> */
.L_x_53:
[----:B------:R-:W-:Y:S05]  /*2e30*/  BSYNC B1 ;  /* 0x0000000000017941 */ /* 0x000fea0003800000 */
.L_x_52:
        /* <DEDUP_REMOVED lines=10> */
.L_x_55:
[----:B------:R-:W-:Y:S05]  /*2ee0*/  BSYNC B1 ;  /* 0x0000000000017941 */ /* 0x000fea0003800000 */
.L_x_54:
        /* <DEDUP_REMOVED lines=10> */
.L_x_57:
[----:B------:R-:W-:Y:S05]  /*2f90*/  BSYNC B1 ;  /* 0x0000000000017941 */ /* 0x000fea0003800000 */
.L_x_56:
        /* <DEDUP_REMOVED lines=9> */
.L_x_59:
[----:B------:R-:W-:Y:S05]  /*3030*/  BSYNC B1 ;  /* 0x0000000000017941 */ /* 0x000fea0003800000 */
.L_x_58:
        /* <DEDUP_REMOVED lines=9> */
.L_x_61:
[----:B------:R-:W-:Y:S05]  /*30d0*/  BSYNC B1 ;  /* 0x0000000000017941 */ /* 0x000fea0003800000 */
.L_x_60:
        /* <DEDUP_REMOVED lines=10> */
.L_x_63:
[----:B------:R-:W-:Y:S05]  /*3180*/  BSYNC B1 ;  /* 0x0000000000017941 */ /* 0x000fea0003800000 */
.L_x_62:
        /* <DEDUP_REMOVED lines=10> */
.L_x_65:
[----:B------:R-:W-:Y:S05]  /*3230*/  BSYNC B1 ;  /* 0x0000000000017941 */ /* 0x000fea0003800000 */
.L_x_64:
        /* <DEDUP_REMOVED lines=9> */
.L_x_67:
[----:B------:R-:W-:Y:S05]  /*32d0*/  BSYNC B1 ;  /* 0x0000000000017941 */ /* 0x000fea0003800000 */
.L_x_66:
        /* <DEDUP_REMOVED lines=9> */
.L_x_69:
[----:B------:R-:W-:Y:S05]  /*3370*/  BSYNC B1 ;  /* 0x0000000000017941 */ /* 0x000fea0003800000 */
.L_x_68:
        /* <DEDUP_REMOVED lines=10> */
.L_x_71:
[----:B------:R-:W-:Y:S05]  /*3420*/  BSYNC B1 ;  /* 0x0000000000017941 */ /* 0x000fea0003800000 */
.L_x_70:
        /* <DEDUP_REMOVED lines=10> */
.L_x_73:
[----:B------:R-:W-:Y:S05]  /*34d0*/  BSYNC B1 ;  /* 0x0000000000017941 */ /* 0x000fea0003800000 */
.L_x_72:
        /* <DEDUP_REMOVED lines=9> */
.L_x_75:
[----:B------:R-:W-:Y:S05]  /*3570*/  BSYNC B1 ;  /* 0x0000000000017941 */ /* 0x000fea0003800000 */
.L_x_74:
        /* <DEDUP_REMOVED lines=9> */
.L_x_77:
[----:B------:R-:W-:Y:S05]  /*3610*/  BSYNC B1 ;  /* 0x0000000000017941 */ /* 0x000fea0003800000 */
.L_x_76:
        /* <DEDUP_REMOVED lines=10> */
.L_x_79:
[----:B------:R-:W-:Y:S05]  /*36c0*/  BSYNC B1 ;  /* 0x0000000000017941 */ /* 0x000fea0003800000 */
.L_x_78:
        /* <DEDUP_REMOVED lines=10> */
.L_x_81:
[----:B------:R-:W-:Y:S05]  /*3770*/  BSYNC B1 ;  /* 0x0000000000017941 */ /* 0x000fea0003800000 */
.L_x_80:
        /* <DEDUP_REMOVED lines=9> */
.L_x_83:
[----:B------:R-:W-:Y:S05]  /*3810*/  BSYNC B1 ;  /* 0x0000000000017941 */ /* 0x000fea0003800000 */
.L_x_82:
        /* <DEDUP_REMOVED lines=9> */
.L_x_85:
[----:B------:R-:W-:Y:S05]  /*38b0*/  BSYNC B1 ;  /* 0x0000000000017941 */ /* 0x000fea0003800000 */
.L_x_84:
        /* <DEDUP_REMOVED lines=10> */
.L_x_87:
[----:B------:R-:W-:Y:S05]  /*3960*/  BSYNC B1 ;  /* 0x0000000000017941 */ /* 0x000fea0003800000 */
.L_x_86:
[----:B0----5:R-:W-:Y:S01]  /*3970*/  HADD2.F32 R14, -RZ, R24.H0_H0 ;  /* 0x20000018ff0e7230 */ /* 0x021fe20000004100 */
[----:B------:R-:W-:Y:S01]  /*3980*/  ISETP.GT.AND P1, PT, R4, 0x39, PT ;  /* 0x000000390400780c */ /* 0x000fe20003f24270 */
[----:B------:R-:W-:Y:S01]  /*3990*/  @P2 IMAD.MOV.U32 R4, RZ, RZ, R8 ;  /* 0x000000ffff042224 */ /* 0x000fe200078e0008 */
[----:B------:R-:W-:Y:S02]  /*39a0*/  BSSY B1, `(.L_x_88) ;  /* 0x000000a000017945 */ /* 0x000fe40003800000 */
[----:B------:R-:W-:Y:S01]  /*39b0*/  FMUL R5, R14, R57 ;  /* 0x000000390e057220 */ /* 0x000fe20000400000 */
[----:B------:R-:W-:-:S03]  /*39c0*/  ISETP.GT.AND P3, PT, R3, RZ, P1 ;  /* 0x000000ff0300720c */ /* 0x000fc60000f64270 */
[----:B------:R-:W-:-:S05]  /*39d0*/  FFMA R5, R52, R56, R5 ;  /* 0x0000003834057223 */ /* 0x000fca0000000005 */
[----:B------:R-:W-:-:S04]  /*39e0*/  F2FP.F16.F32.PACK_AB R5, RZ, R5 ;  /* 0x00000005ff05723e */ /* 0x000fc800000000ff */
[----:B------:R-:W-:Y:S01]  /*39f0*/  PRMT R14, R5, 0x7610, R14 ;  /* 0x00007610050e7816 */ /* 0x000fe2000000000e */
[----:B------:R-:W-:-:S05]  /*3a00*/  @P2 IMAD.MOV.U32 R5, RZ, RZ, R9 ;  /* 0x000000ffff052224 */ /* 0x000fca00078e0009 */
[----:B------:R0:W-:Y:S01]  /*3a10*/  @P2 STG.E.U16 desc[UR36][R4.64+0x70], R14 ;  /* 0x0000700e04002986 */ /* 0x0001e2000c101524 */
[----:B------:R-:W-:Y:S05]  /*3a20*/  @!P3 BRA `(.L_x_89) ;  /* 0x000000000004b947 */ /* 0x000fea0003800000 */
[----:B------:R0:W5:Y:S02]  /*3a30*/  LDG.E.LTC128B.U16 R24, desc[UR36][R6.64+0x72] ;  /* 0x0000722406187981 */ /* 0x000164000c1e1520 */
.L_x_89:
[----:B------:R-:W-:Y:S05]  /*3a40*/  BSYNC B1 ;  /* 0x0000000000017941 */ /* 0x000fea0003800000 */
.L_x_88:
        /* <DEDUP_REMOVED lines=9> */
.L_x_91:
[----:B------:R-:W-:Y:S05]  /*3ae0*/  BSYNC B1 ;  /* 0x0000000000017941 */ /* 0x000fea0003800000 */
.L_x_90:
[----:B0----5:R-:W-:Y:S01]  /*3af0*/  HADD2.F32 R4, -RZ, R24.H0_H0 ;  /* 0x20000018ff047230 */ /* 0x021fe20000004100 */
[----:B------:R-:W-:Y:S01]  /*3b00*/  ISETP.GT.AND P1, PT, R3, 0x8, P1 ;  /* 0x000000080300780c */ /* 0x000fe20000f24270 */
[----:B------:R-:W-:Y:S03]  /*3b10*/  BSSY B1, `(.L_x_92) ;  /* 0x000000a000017945 */ /* 0x000fe60003800000 */
[----:B------:R-:W-:Y:S01]  /*3b20*/  FMUL R5, R4, R57 ;  /* 0x0000003904057220 */ /* 0x000fe20000400000 */
[----:B------:R-:W-:-:S03]  /*3b30*/  @P0 IMAD.MOV.U32 R4, RZ, RZ, R12 ;  /* 0x000000ffff040224 */ /* 0x000fc600078e000c */
[----:B------:R-:W-:-:S05]  /*3b40*/  FFMA R5, R54, R56, R5 ;  /* 0x0000003836057223 */ /* 0x000fca0000000005 */
[----:B------:R-:W-:-:S04]  /*3b50*/  F2FP.F16.F32.PACK_AB R5, RZ, R5 ;  /* 0x00000005ff05723e */ /* 0x000fc800000000ff */
[----:B-1-34-:R-:W-:Y:S01]  /*3b60*/  PRMT R6, R5, 0x7610, R6 ;  /* 0x0000761005067816 */ /* 0x01afe20000000006 */
[----:B------:R-:W-:-:S05]  /*3b70*/  @P0 IMAD.MOV.U32 R5, RZ, RZ, R13 ;  /* 0x000000ffff050224 */ /* 0x000fca00078e000d */
[----:B------:R0:W-:Y:S01]  /*3b80*/  @P0 STG.E.U16 desc[UR36][R4.64+0x70], R6 ;  /* 0x0000700604000986 */ /* 0x0001e2000c101524 */
[----:B------:R-:W-:Y:S05]  /*3b90*/  @!P1 BRA `(.L_x_93) ;  /* 0x0000000000049947 */ /* 0x000fea0003800000 */
[----:B------:R1:W5:Y:S02]  /*3ba0*/  LDG.E.LTC128B.U16 R24, desc[UR36][R10.64+0x72] ;  /* 0x000072240a187981 */ /* 0x000364000c1e1520 */
.L_x_93:
[----:B------:R-:W-:Y:S05]  /*3bb0*/  BSYNC B1 ;  /* 0x0000000000017941 */ /* 0x000fea0003800000 */
.L_x_92:
[----:B------:R-:W-:Y:S05]  /*3bc0*/  @!P1 BRA `(.L_x_94) ;  /* 0x0000000800909947 */ /* 0x000fea0003800000 */
[----:B-----5:R-:W-:-:S05]  /*3bd0*/  HADD2.F32 R24, -RZ, R24.H0_H0 ;  /* 0x20000018ff187230 */ /* 0x020fca0000004100 */
[----:B------:R-:W-:-:S04]  /*3be0*/  FMUL R24, R24, R57 ;  /* 0x0000003918187220 */ /* 0x000fc80000400000 */
[----:B------:R-:W-:-:S05]  /*3bf0*/  FFMA R24, R55, R56, R24 ;  /* 0x0000003837187223 */ /* 0x000fca0000000018 */
[----:B------:R-:W-:-:S05]  /*3c00*/  F2FP.F16.F32.PACK_AB R24, RZ, R24 ;  /* 0x00000018ff18723e */ /* 0x000fca00000000ff */
[----:B------:R3:W-:Y:S01]  /*3c10*/  STG.E.U16 desc[UR36][R12.64+0x72], R24 ;  /* 0x000072180c007986 */ /* 0x0007e2000c101524 */
[----:B------:R-:W-:Y:S05]  /*3c20*/  BRA `(.L_x_94) ;  /* 0x0000000800787947 */ /* 0x000fea0003800000 */
.L_x_33:
[----:B------:R-:W-:Y:S01]  /*3c30*/  ISETP.GT.AND P2, PT, R4, 0x1, PT ;  /* 0x000000010400780c */ /* 0x000fe20003f44270 */
[----:B------:R-:W-:Y:S01]  /*3c40*/  ULDC.64 UR4, c[0x0][0x5c0] ;  /* 0x0001700000047ab9 */ /* 0x000fe20000000a00 */
[-C--:B------:R-:W-:Y:S01]  /*3c50*/  FMUL R24, R24, R56.reuse ;  /* 0x0000003818187220 */ /* 0x080fe20000400000 */
[-C--:B------:R-:W-:Y:S01]  /*3c60*/  FMUL R25, R25, R56.reuse ;  /* 0x0000003819197220 */ /* 0x080fe20000400000 */
[----:B------:R-:W-:Y:S01]  /*3c70*/  ISETP.GT.AND P1, PT, R3, RZ, P2 ;  /* 0x000000ff0300720c */ /* 0x000fe20001724270 */
[-C--:B------:R-:W-:Y:S01]  /*3c80*/  FMUL R26, R26, R56.reuse ;  /* 0x000000381a1a7220 */ /* 0x080fe20000400000 */
[----:B------:R-:W-:Y:S01]  /*3c90*/  LEA R6, P4, R72, UR4, 0x1 ;  /* 0x0000000448067c11 */ /* 0x000fe2000f8808ff */
[----:B------:R-:W-:Y:S01]  /*3ca0*/  FMUL R27, R27, R56 ;  /* 0x000000381b1b7220 */ /* 0x000fe20000400000 */
[----:B------:R-:W-:Y:S01]  /*3cb0*/  F2FP.F16.F32.PACK_AB R24, RZ, R24 ;  /* 0x00000018ff18723e */ /* 0x000fe200000000ff */
[-C--:B------:R-:W-:Y:S01]  /*3cc0*/  FMUL R28, R28, R56.reuse ;  /* 0x000000381c1c7220 */ /* 0x080fe20000400000 */
[----:B------:R-:W-:Y:S01]  /*3cd0*/  LEA.HI.X R7, R72, UR5, R83, 0x1, P4 ;  /* 0x0000000548077c11 */ /* 0x000fe2000a0f0c53 */
[-C--:B------:R-:W-:Y:S01]  /*3ce0*/  FMUL R29, R29, R56.reuse ;  /* 0x000000381d1d7220 */ /* 0x080fe20000400000 */
[----:B------:R-:W-:Y:S01]  /*3cf0*/  F2FP.F16.F32.PACK_AB R25, RZ, R25 ;  /* 0x00000019ff19723e */ /* 0x000fe200000000ff */
[-C--:B------:R-:W-:Y:S01]  /*3d00*/  FMUL R30, R30, R56.reuse ;  /* 0x000000381e1e7220 */ /* 0x080fe20000400000 */
[----:B------:R-:W-:Y:S01]  /*3d10*/  ISETP.GT.AND P2, PT, R3, 0x8, P2 ;  /* 0x000000080300780c */ /* 0x000fe20001744270 */
[----:B------:R-:W-:Y:S01]  /*3d20*/  @P3 STG.E.U16 desc[UR36][R6.64], R24 ;  /* 0x0000001806003986 */ /* 0x000fe2000c101524 */
[C---:B------:R-:W-:Y:S01]  /*3d30*/  SHF.L.U64.HI R5, R58.reuse, 0x1, R59 ;  /* 0x000000013a057819 */ /* 0x040fe2000001023b */
[----:B------:R-:W-:Y:S01]  /*3d40*/  FMUL R31, R31, R56 ;  /* 0x000000381f1f7220 */ /* 0x000fe20000400000 */
[----:B------:R-:W-:Y:S01]  /*3d50*/  LEA R8, P3, R58, R6, 0x1 ;  /* 0x000000063a087211 */ /* 0x000fe200078608ff */
[----:B------:R-:W-:Y:S01]  /*3d60*/  @P1 STG.E.U16 desc[UR36][R6.64+0x2], R25 ;  /* 0x0000021906001986 */ /* 0x000fe2000c101524 */
[----:B------:R-:W-:Y:S01]  /*3d70*/  ISETP.GT.AND P1, PT, R3, 0x8, P0 ;  /* 0x000000080300780c */ /* 0x000fe20000724270 */
[----:B------:R-:W-:Y:S01]  /*3d80*/  FMUL R32, R32, R56 ;  /* 0x0000003820207220 */ /* 0x000fe20000400000 */
[----:B------:R-:W-:Y:S01]  /*3d90*/  F2FP.F16.F32.PACK_AB R26, RZ, R26 ;  /* 0x0000001aff1a723e */ /* 0x000fe200000000ff */
[----:B------:R-:W-:Y:S01]  /*3da0*/  IMAD.X R9, R5, 0x1, R7, P3 ;  /* 0x0000000105097824 */ /* 0x000fe200018e0607 */
[----:B------:R-:W-:Y:S01]  /*3db0*/  F2FP.F16.F32.PACK_AB R27, RZ, R27 ;  /* 0x0000001bff1b723e */ /* 0x000fe200000000ff */
[-C--:B------:R-:W-:Y:S01]  /*3dc0*/  FMUL R33, R33, R56.reuse ;  /* 0x0000003821217220 */ /* 0x080fe20000400000 */
[----:B------:R-:W-:Y:S01]  /*3dd0*/  ISETP.GT.AND P0, PT, R4, 0x8, PT ;  /* 0x000000080400780c */ /* 0x000fe20003f04270 */
[----:B------:R-:W-:Y:S01]  /*3de0*/  FMUL R34, R34, R56 ;  /* 0x0000003822227220 */ /* 0x000fe20000400000 */
[----:B------:R-:W-:Y:S01]  /*3df0*/  F2FP.F16.F32.PACK_AB R28, RZ, R28 ;  /* 0x0000001cff1c723e */ /* 0x000fe200000000ff */
[-C--:B------:R-:W-:Y:S01]  /*3e00*/  FMUL R35, R35, R56.reuse ;  /* 0x0000003823237220 */ /* 0x080fe20000400000 */
[C---:B------:R-:W-:Y:S01]  /*3e10*/  ISETP.GT.AND P4, PT, R3.reuse, RZ, P0 ;  /* 0x000000ff0300720c */ /* 0x040fe20000784270 */
[-C--:B------:R-:W-:Y:S01]  /*3e20*/  FMUL R36, R36, R56.reuse ;  /* 0x0000003824247220 */ /* 0x080fe20000400000 */
[----:B------:R-:W-:Y:S01]  /*3e30*/  F2FP.F16.F32.PACK_AB R29, RZ, R29 ;  /* 0x0000001dff1d723e */ /* 0x000fe200000000ff */
[----:B------:R-:W-:Y:S01]  /*3e40*/  @P1 STG.E.U16 desc[UR36][R8.64], R26 ;  /* 0x0000001a08001986 */ /* 0x000fe2000c101524 */
[----:B------:R-:W-:Y:S01]  /*3e50*/  ISETP.GT.AND P1, PT, R3, 0x8, P0 ;  /* 0x000000080300780c */ /* 0x000fe20000724270 */
[-C--:B------:R-:W-:Y:S01]  /*3e60*/  FMUL R37, R37, R56.reuse ;  /* 0x0000003825257220 */ /* 0x080fe20000400000 */
[C---:B------:R-:W-:Y:S01]  /*3e70*/  ISETP.GT.AND P0, PT, R4.reuse, 0x10, PT ;  /* 0x000000100400780c */ /* 0x040fe20003f04270 */
[----:B------:R-:W-:Y:S01]  /*3e80*/  @P2 STG.E.U16 desc[UR36][R8.64+0x2], R27 ;  /* 0x0000021b08002986 */ /* 0x000fe2000c101524 */
[----:B------:R-:W-:Y:S01]  /*3e90*/  ISETP.GT.AND P2, PT, R4, 0x9, PT ;  /* 0x000000090400780c */ /* 0x000fe20003f44270 */
[----:B------:R-:W-:Y:S01]  /*3ea0*/  FMUL R38, R38, R56 ;  /* 0x0000003826267220 */ /* 0x000fe20000400000 */
[----:B------:R-:W-:Y:S01]  /*3eb0*/  F2FP.F16.F32.PACK_AB R30, RZ, R30 ;  /* 0x0000001eff1e723e */ /* 0x000fe200000000ff */
[-C--:B------:R-:W-:Y:S01]  /*3ec0*/  FMUL R39, R39, R56.reuse ;  /* 0x0000003827277220 */ /* 0x080fe20000400000 */
[C---:B------:R-:W-:Y:S01]  /*3ed0*/  ISETP.GT.AND P3, PT, R3.reuse, RZ, P2 ;  /* 0x000000ff0300720c */ /* 0x040fe20001764270 */
[----:B------:R-:W-:Y:S01]  /*3ee0*/  @P4 STG.E.U16 desc[UR36][R6.64+0x10], R28 ;  /* 0x0000101c06004986 */ /* 0x000fe2000c101524 */
[----:B------:R-:W-:Y:S01]  /*3ef0*/  ISETP.GT.AND P2, PT, R3, 0x8, P2 ;  /* 0x000000080300780c */ /* 0x000fe20001744270 */
[-C--:B------:R-:W-:Y:S01]  /*3f00*/  FMUL R40, R40, R56.reuse ;  /* 0x0000003828287220 */ /* 0x080fe20000400000 */
[----:B------:R-:W-:Y:S01]  /*3f10*/  F2FP.F16.F32.PACK_AB R31, RZ, R31 ;  /* 0x0000001fff1f723e */ /* 0x000fe200000000ff */
[-C--:B------:R-:W-:Y:S01]  /*3f20*/  FMUL R41, R41, R56.reuse ;  /* 0x0000003829297220 */ /* 0x080fe20000400000 */
[----:B------:R-:W-:Y:S01]  /*3f30*/  ISETP.GT.AND P4, PT, R3, RZ, P0 ;  /* 0x000000ff0300720c */ /* 0x000fe20000784270 */
[----:B------:R-:W-:Y:S01]  /*3f40*/  FMUL R42, R42, R56 ;  /* 0x000000382a2a7220 */ /* 0x000fe20000400000 */
[----:B------:R-:W-:Y:S01]  /*3f50*/  F2FP.F16.F32.PACK_AB R32, RZ, R32 ;  /* 0x00000020ff20723e */ /* 0x000fe200000000ff */
[-C--:B------:R-:W-:Y:S01]  /*3f60*/  FMUL R43, R43, R56.reuse ;  /* 0x000000382b2b7220 */ /* 0x080fe20000400000 */
[----:B------:R-:W-:Y:S01]  /*3f70*/  F2FP.F16.F32.PACK_AB R33, RZ, R33 ;  /* 0x00000021ff21723e */ /* 0x000fe200000000ff */
[----:B------:R-:W-:Y:S01]  /*3f80*/  FMUL R44, R44, R56 ;  /* 0x000000382c2c7220 */ /* 0x000fe20000400000 */
[----:B------:R-:W-:Y:S01]  /*3f90*/  F2FP.F16.F32.PACK_AB R34, RZ, R34 ;  /* 0x00000022ff22723e */ /* 0x000fe200000000ff */
[----:B------:R-:W-:Y:S01]  /*3fa0*/  @P3 STG.E.U16 desc[UR36][R6.64+0x12], R29 ;  /* 0x0000121d06003986 */ /* 0x000fe2000c101524 */
[----:B------:R-:W-:Y:S01]  /*3fb0*/  ISETP.GT.AND P3, PT, R4, 0x11, PT ;  /* 0x000000110400780c */ /* 0x000fe20003f64270 */
[-C--:B------:R-:W-:Y:S01]  /*3fc0*/  FMUL R45, R45, R56.reuse ;  /* 0x000000382d2d7220 */ /* 0x080fe20000400000 */
[----:B------:R-:W-:Y:S01]  /*3fd0*/  F2FP.F16.F32.PACK_AB R35, RZ, R35 ;  /* 0x00000023ff23723e */ /* 0x000fe200000000ff */
[----:B------:R-:W-:Y:S01]  /*3fe0*/  @P1 STG.E.U16 desc[UR36][R8.64+0x10], R30 ;  /* 0x0000101e08001986 */ /* 0x000fe2000c101524 */
[C---:B------:R-:W-:Y:S01]  /*3ff0*/  ISETP.GT.AND P1, PT, R3.reuse, 0x8, P0 ;  /* 0x000000080300780c */ /* 0x040fe20000724270 */
[-C--:B------:R-:W-:Y:S01]  /*4000*/  FMUL R46, R46, R56.reuse ;  /* 0x000000382e2e7220 */ /* 0x080fe20000400000 */
[----:B------:R-:W-:Y:S01]  /*4010*/  ISETP.GT.AND P0, PT, R4, 0x18, PT ;  /* 0x000000180400780c */ /* 0x000fe20003f04270 */
[----:B------:R-:W-:Y:S01]  /*4020*/  @P2 STG.E.U16 desc[UR36][R8.64+0x12], R31 ;  /* 0x0000121f08002986 */ /* 0x000fe2000c101524 */
[----:B------:R-:W-:Y:S01]  /*4030*/  ISETP.GT.AND P2, PT, R3, RZ, P3 ;  /* 0x000000ff0300720c */ /* 0x000fe20001f44270 */
[-C--:B------:R-:W-:Y:S01]  /*4040*/  FMUL R47, R47, R56.reuse ;  /* 0x000000382f2f7220 */ /* 0x080fe20000400000 */
[C---:B------:R-:W-:Y:S01]  /*4050*/  ISETP.GT.AND P3, PT, R3.reuse, 0x8, P3 ;  /* 0x000000080300780c */ /* 0x040fe20001f64270 */
[----:B------:R-:W-:Y:S01]  /*4060*/  @P4 STG.E.U16 desc[UR36][R6.64+0x20], R32 ;  /* 0x0000202006004986 */ /* 0x000fe2000c101524 */
[----:B------:R-:W-:Y:S01]  /*4070*/  ISETP.GT.AND P4, PT, R3, RZ, P0 ;  /* 0x000000ff0300720c */ /* 0x000fe20000784270 */
[----:B------:R-:W-:Y:S01]  /*4080*/  FMUL R48, R48, R56 ;  /* 0x0000003830307220 */ /* 0x000fe20000400000 */
[----:B------:R-:W-:Y:S01]  /*4090*/  F2FP.F16.F32.PACK_AB R36, RZ, R36 ;  /* 0x00000024ff24723e */ /* 0x000fe200000000ff */
[-C--:B------:R-:W-:Y:S01]  /*40a0*/  FMUL R49, R49, R56.reuse ;  /* 0x0000003831317220 */ /* 0x080fe20000400000 */
[----:B------:R-:W-:Y:S01]  /*40b0*/  F2FP.F16.F32.PACK_AB R37, RZ, R37 ;  /* 0x00000025ff25723e */ /* 0x000fe200000000ff */
[----:B------:R-:W-:Y:S01]  /*40c0*/  FMUL R50, R50, R56 ;  /* 0x0000003832327220 */ /* 0x000fe20000400000 */
[----:B------:R-:W-:Y:S01]  /*40d0*/  F2FP.F16.F32.PACK_AB R38, RZ, R38 ;  /* 0x00000026ff26723e */ /* 0x000fe200000000ff */
[----:B------:R-:W-:Y:S01]  /*40e0*/  FMUL R51, R51, R56 ;  /* 0x0000003833337220 */ /* 0x000fe20000400000 */
[----:B------:R-:W-:Y:S01]  /*40f0*/  F2FP.F16.F32.PACK_AB R39, RZ, R39 ;  /* 0x00000027ff27723e */ /* 0x000fe200000000ff */
[----:B------:R-:W-:Y:S01]  /*4100*/  @P2 STG.E.U16 desc[UR36][R6.64+0x22], R33 ;  /* 0x0000222106002986 */ /* 0x000fe2000c101524 */
[----:B------:R-:W-:Y:S01]  /*4110*/  F2FP.F16.F32.PACK_AB R40, RZ, R40 ;  /* 0x00000028ff28723e */ /* 0x000fe200000000ff */
        /* <DEDUP_REMOVED lines=10> */
[----:B------:R-:W-:Y:S01]  /*41c0*/  @P4 STG.E.U16 desc[UR36][R6.64+0x30], R36 ;  /* 0x0000302406004986 */ /* 0x000fe2000c101524 */
[----:B------:R-:W-:Y:S01]  /*41d0*/  ISETP.GT.AND P2, PT, R3, RZ, P3 ;  /* 0x000000ff0300720c */ /* 0x000fe20001f44270 */
[----:B------:R-:W-:Y:S01]  /*41e0*/  FMUL R55, R55, R56 ;  /* 0x0000003837377220 */ /* 0x000fe20000400000 */
[----:B------:R-:W-:-:S02]  /*41f0*/  ISETP.GT.AND P4, PT, R3, 0x8, P3 ;  /* 0x000000080300780c */ /* 0x000fc40001f84270 */
[C---:B------:R-:W-:Y:S02]  /*4200*/  ISETP.GT.AND P3, PT, R3.reuse, RZ, P0 ;  /* 0x000000ff0300720c */ /* 0x040fe40000764270 */
[----:B------:R-:W-:Y:S02]  /*4210*/  ISETP.GT.AND P0, PT, R3, 0x8, P0 ;  /* 0x000000080300780c */ /* 0x000fe40000704270 */
[----:B------:R-:W-:Y:S02]  /*4220*/  F2FP.F16.F32.PACK_AB R43, RZ, R43 ;  /* 0x0000002bff2b723e */ /* 0x000fe400000000ff */
[----:B------:R-:W-:Y:S02]  /*4230*/  F2FP.F16.F32.PACK_AB R44, RZ, R44 ;  /* 0x0000002cff2c723e */ /* 0x000fe400000000ff */
[----:B------:R-:W-:Y:S01]  /*4240*/  F2FP.F16.F32.PACK_AB R45, RZ, R45 ;  /* 0x0000002dff2d723e */ /* 0x000fe200000000ff */
[----:B------:R-:W-:Y:S01]  /*4250*/  @P2 STG.E.U16 desc[UR36][R6.64+0x32], R37 ;  /* 0x0000322506002986 */ /* 0x000fe2000c101524 */
[----:B------:R-:W-:-:S02]  /*4260*/  F2FP.F16.F32.PACK_AB R46, RZ, R46 ;  /* 0x0000002eff2e723e */ /* 0x000fc400000000ff */
[----:B------:R-:W-:Y:S01]  /*4270*/  F2FP.F16.F32.PACK_AB R47, RZ, R47 ;  /* 0x0000002fff2f723e */ /* 0x000fe200000000ff */
[----:B------:R-:W-:Y:S01]  /*4280*/  @P1 STG.E.U16 desc[UR36][R8.64+0x30], R38 ;  /* 0x0000302608001986 */ /* 0x000fe2000c101524 */
[C---:B------:R-:W-:Y:S02]  /*4290*/  ISETP.GT.AND P1, PT, R4.reuse, 0x28, PT ;  /* 0x000000280400780c */ /* 0x040fe40003f24270 */
[----:B------:R-:W-:Y:S01]  /*42a0*/  F2FP.F16.F32.PACK_AB R48, RZ, R48 ;  /* 0x00000030ff30723e */ /* 0x000fe200000000ff */
[----:B------:R-:W-:Y:S01]  /*42b0*/  @P4 STG.E.U16 desc[UR36][R8.64+0x32], R39 ;  /* 0x0000322708004986 */ /* 0x000fe2000c101524 */
[----:B------:R-:W-:Y:S02]  /*42c0*/  ISETP.GT.AND P4, PT, R4, 0x21, PT ;  /* 0x000000210400780c */ /* 0x000fe40003f84270 */
[----:B------:R-:W-:Y:S01]  /*42d0*/  F2FP.F16.F32.PACK_AB R49, RZ, R49 ;  /* 0x00000031ff31723e */ /* 0x000fe200000000ff */
[----:B------:R-:W-:Y:S01]  /*42e0*/  @P3 STG.E.U16 desc[UR36][R6.64+0x40], R40 ;  /* 0x0000402806003986 */ /* 0x000fe2000c101524 */
[----:B------:R-:W-:-:S02]  /*42f0*/  ISETP.GT.AND P2, PT, R3, RZ, P4 ;  /* 0x000000ff0300720c */ /* 0x000fc40002744270 */
[C---:B------:R-:W-:Y:S02]  /*4300*/  ISETP.GT.AND P4, PT, R3.reuse, 0x8, P4 ;  /* 0x000000080300780c */ /* 0x040fe40002784270 */
        /* <DEDUP_REMOVED lines=12> */
[C---:B------:R-:W-:Y:S02]  /*43d0*/  ISETP.GT.AND P2, PT, R3.reuse, RZ, P0 ;  /* 0x000000ff0300720c */ /* 0x040fe40000744270 */
[----:B------:R-:W-:Y:S01]  /*43e0*/  ISETP.GT.AND P0, PT, R3, 0x8, P0 ;  /* 0x000000080300780c */ /* 0x000fe20000704270 */
[----:B------:R-:W-:Y:S01]  /*43f0*/  @P3 STG.E.U16 desc[UR36][R6.64+0x50], R44 ;  /* 0x0000502c06003986 */ /* 0x000fe2000c101524 */
[----:B------:R-:W-:-:S04]  /*4400*/  ISETP.GT.AND P3, PT, R4, 0x30, PT ;  /* 0x000000300400780c */ /* 0x000fc80003f64270 */
[C---:B------:R-:W-:Y:S02]  /*4410*/  ISETP.GT.AND P4, PT, R3.reuse, RZ, P3 ;  /* 0x000000ff0300720c */ /* 0x040fe40001f84270 */
[----:B------:R-:W-:-:S03]  /*4420*/  ISETP.GT.AND P3, PT, R3, 0x8, P3 ;  /* 0x000000080300780c */ /* 0x000fc60001f64270 */
[----:B------:R-:W-:Y:S01]  /*4430*/  @P2 STG.E.U16 desc[UR36][R6.64+0x52], R45 ;  /* 0x0000522d06002986 */ /* 0x000fe2000c101524 */
[----:B------:R-:W-:-:S03]  /*4440*/  ISETP.GT.AND P2, PT, R4, 0x39, PT ;  /* 0x000000390400780c */ /* 0x000fc60003f44270 */
[----:B------:R-:W-:Y:S01]  /*4450*/  @P1 STG.E.U16 desc[UR36][R8.64+0x50], R46 ;  /* 0x0000502e08001986 */ /* 0x000fe2000c101524 */
[----:B------:R-:W-:-:S03]  /*4460*/  ISETP.GT.AND P1, PT, R4, 0x38, PT ;  /* 0x000000380400780c */ /* 0x000fc60003f24270 */
[----:B------:R-:W-:Y:S01]  /*4470*/  @P0 STG.E.U16 desc[UR36][R8.64+0x52], R47 ;  /* 0x0000522f08000986 */ /* 0x000fe2000c101524 */
[----:B------:R-:W-:-:S03]  /*4480*/  ISETP.GT.AND P0, PT, R4, 0x31, PT ;  /* 0x000000310400780c */ /* 0x000fc60003f04270 */
[----:B------:R-:W-:Y:S01]  /*4490*/  @P4 STG.E.U16 desc[UR36][R6.64+0x60], R48 ;  /* 0x0000603006004986 */ /* 0x000fe2000c101524 */
[C---:B------:R-:W-:Y:S02]  /*44a0*/  ISETP.GT.AND P4, PT, R3.reuse, RZ, P0 ;  /* 0x000000ff0300720c */ /* 0x040fe40000784270 */
[----:B------:R-:W-:-:S11]  /*44b0*/  ISETP.GT.AND P0, PT, R3, 0x8, P0 ;  /* 0x000000080300780c */ /* 0x000fd60000704270 */
[----:B------:R-:W-:Y:S02]  /*44c0*/  @P4 IMAD.MOV.U32 R4, RZ, RZ, R6 ;  /* 0x000000ffff044224 */ /* 0x000fe400078e0006 */
[----:B------:R-:W-:-:S05]  /*44d0*/  @P4 IMAD.MOV.U32 R5, RZ, RZ, R7 ;  /* 0x000000ffff054224 */ /* 0x000fca00078e0007 */
[----:B------:R0:W-:Y:S01]  /*44e0*/  @P4 STG.E.U16 desc[UR36][R4.64+0x62], R49 ;  /* 0x0000623104004986 */ /* 0x0001e2000c101524 */
[C---:B------:R-:W-:Y:S02]  /*44f0*/  ISETP.GT.AND P4, PT, R3.reuse, RZ, P2 ;  /* 0x000000ff0300720c */ /* 0x040fe40001784270 */
[----:B------:R-:W-:Y:S01]  /*4500*/  ISETP.GT.AND P2, PT, R3, 0x8, P2 ;  /* 0x000000080300780c */ /* 0x000fe20001744270 */
[----:B0-----:R-:W-:Y:S02]  /*4510*/  @P3 IMAD.MOV.U32 R4, RZ, RZ, R8 ;  /* 0x000000ffff043224 */ /* 0x001fe400078e0008 */
[----:B------:R-:W-:-:S05]  /*4520*/  @P3 IMAD.MOV.U32 R5, RZ, RZ, R9 ;  /* 0x000000ffff053224 */ /* 0x000fca00078e0009 */
[----:B------:R0:W-:Y:S01]  /*4530*/  @P3 STG.E.U16 desc[UR36][R4.64+0x60], R50 ;  /* 0x0000603204003986 */ /* 0x0001e2000c101524 */
[C---:B------:R-:W-:Y:S02]  /*4540*/  ISETP.GT.AND P3, PT, R3.reuse, RZ, P1 ;  /* 0x000000ff0300720c */ /* 0x040fe40000f64270 */
[----:B------:R-:W-:Y:S01]  /*4550*/  ISETP.GT.AND P1, PT, R3, 0x8, P1 ;  /* 0x000000080300780c */ /* 0x000fe20000f24270 */
[----:B0-----:R-:W-:Y:S02]  /*4560*/  @P0 IMAD.MOV.U32 R4, RZ, RZ, R8 ;  /* 0x000000ffff040224 */ /* 0x001fe400078e0008 */
[----:B------:R-:W-:-:S05]  /*4570*/  @P0 IMAD.MOV.U32 R5, RZ, RZ, R9 ;  /* 0x000000ffff050224 */ /* 0x000fca00078e0009 */
[----:B------:R0:W-:Y:S03]  /*4580*/  @P0 STG.E.U16 desc[UR36][R4.64+0x62], R51 ;  /* 0x0000623304000986 */ /* 0x0001e6000c101524 */
[----:B0-----:R-:W-:Y:S02]  /*4590*/  @P3 IMAD.MOV.U32 R4, RZ, RZ, R6 ;  /* 0x000000ffff043224 */ /* 0x001fe400078e0006 */
[----:B------:R-:W-:-:S05]  /*45a0*/  @P3 IMAD.MOV.U32 R5, RZ, RZ, R7 ;  /* 0x000000ffff053224 */ /* 0x000fca00078e0007 */
[----:B------:R0:W-:Y:S04]  /*45b0*/  @P3 STG.E.U16 desc[UR36][R4.64+0x70], R52 ;  /* 0x0000703404003986 */ /* 0x0001e8000c101524 */
[----:B------:R4:W-:Y:S01]  /*45c0*/  @P4 STG.E.U16 desc[UR36][R6.64+0x72], R53 ;  /* 0x0000723506004986 */ /* 0x0009e2000c101524 */
[----:B0-----:R-:W-:Y:S02]  /*45d0*/  @P1 IMAD.MOV.U32 R4, RZ, RZ, R8 ;  /* 0x000000ffff041224 */ /* 0x001fe400078e0008 */
[----:B------:R-:W-:-:S05]  /*45e0*/  @P1 IMAD.MOV.U32 R5, RZ, RZ, R9 ;  /* 0x000000ffff051224 */ /* 0x000fca00078e0009 */
[----:B------:R4:W-:Y:S04]  /*45f0*/  @P1 STG.E.U16 desc[UR36][R4.64+0x70], R54 ;  /* 0x0000703604001986 */ /* 0x0009e8000c101524 */
[----:B------:R4:W-:Y:S02]  /*4600*/  @P2 STG.E.U16 desc[UR36][R8.64+0x72], R55 ;  /* 0x0000723708002986 */ /* 0x0009e4000c101524 */
.L_x_94:
[----:B------:R-:W-:Y:S05]  /*4610*/  BSYNC B0 ;  /* 0x0000000000007941 */ /* 0x000fea0003800000 */
.L_x_32:
[----:B------:R-:W-:Y:S01]  /*4620*/  IADD3 R16, P0, R16, UR38, RZ ;  /* 0x0000002610107c10 */ /* 0x000fe2000ff1e0ff */
[----:B------:R-:W-:Y:S01]  /*4630*/  ULDC.64 UR4, c[0x0][0x650] ;  /* 0x0001940000047ab9 */ /* 0x000fe20000000a00 */
[----:B------:R-:W-:Y:S01]  /*4640*/  PRMT R3, RZ, 0x7610, R3 ;  /* 0x00007610ff037816 */ /* 0x000fe20000000003 */
[----:B------:R-:W-:Y:S01]  /*4650*/  IMAD.MOV.U32 R70, RZ, RZ, -0x1 ;  /* 0xffffffffff467424 */ /* 0x000fe200078e00ff */
[----:B------:R-:W-:Y:S01]  /*4660*/  IADD3.X R17, R17, UR41, RZ, P0, !PT ;  /* 0x0000002911117c10 */ /* 0x000fe200087fe4ff */
[----:B------:R-:W-:Y:S01]  /*4670*/  IMAD.MOV.U32 R67, RZ, RZ, -0x1 ;  /* 0xffffffffff437424 */ /* 0x000fe200078e00ff */
[----:B------:R-:W-:-:S04]  /*4680*/  ISETP.GE.U32.AND P0, PT, R16, UR4, PT ;  /* 0x0000000410007c0c */ /* 0x000fc8000bf06070 */
[----:B------:R-:W-:-:S13]  /*4690*/  ISETP.GE.U32.AND.EX P0, PT, R17, UR5, PT, P0 ;  /* 0x0000000511007c0c */ /* 0x000fda000bf06100 */
[----:B------:R-:W-:Y:S05]  /*46a0*/  @P0 BRA `(.L_x_95) ;  /* 0x00000004004c0947 */ /* 0x000fea0003800000 */
[----:B-12---:R-:W1:Y:S01]  /*46b0*/  LDC.64 R10, c[0x0][0x628] ;  /* 0x00018a00ff0a7b82 */ /* 0x006e620000000a00 */
[----:B---3--:R-:W2:Y:S01]  /*46c0*/  S2R R12, SR_CTAID.X ;  /* 0x00000000000c7919 */ /* 0x008ea20000002500 */
[----:B----4-:R-:W-:Y:S02]  /*46d0*/  IMAD.MOV.U32 R8, RZ, RZ, R16 ;  /* 0x000000ffff087224 */ /* 0x010fe400078e0010 */
[----:B------:R-:W-:Y:S01]  /*46e0*/  IMAD.MOV.U32 R9, RZ, RZ, R17 ;  /* 0x000000ffff097224 */ /* 0x000fe200078e0011 */
[----:B------:R-:W3:Y:S03]  /*46f0*/  S2R R20, SR_CTAID.Y ;  /* 0x0000000000147919 */ /* 0x000ee60000002600 */
[----:B------:R-:W4:Y:S08]  /*4700*/  LDC R0, c[0x0][0x630] ;  /* 0x00018c00ff007b82 */ /* 0x000f300000000800 */
[----:B------:R-:W0:Y:S01]  /*4710*/  LDC.64 R14, c[0x0][0x620] ;  /* 0x00018800ff0e7b82 */ /* 0x000e220000000a00 */
[----:B-1----:R-:W-:-:S04]  /*4720*/  ISETP.NE.U32.AND P0, PT, R10, RZ, PT ;  /* 0x000000ff0a00720c */ /* 0x002fc80003f05070 */
[----:B------:R-:W-:-:S13]  /*4730*/  ISETP.NE.AND.EX P0, PT, R11, RZ, PT, P0 ;  /* 0x000000ff0b00720c */ /* 0x000fda0003f05300 */
[----:B0-234-:R-:W-:Y:S05]  /*4740*/  @!P0 BRA `(.L_x_96) ;  /* 0x0000000000288947 */ /* 0x01dfea0003800000 */
        /* <DEDUP_REMOVED lines=10> */
.L_x_96:
[-CC-:B------:R-:W-:Y:S01]  /*47f0*/  SHF.R.U64 R67, R8, R0.reuse, R9.reuse ;  /* 0x0000000008437219 */ /* 0x180fe20000001209 */
[----:B------:R-:W0:Y:S01]  /*4800*/  LDC.64 R26, c[0x0][0x640] ;  /* 0x00019000ff1a7b82 */ /* 0x000e220000000a00 */
[----:B------:R-:W-:Y:S01]  /*4810*/  SHF.R.U32.HI R0, RZ, R0, R9 ;  /* 0x00000000ff007219 */ /* 0x000fe20000011609 */
[----:B------:R-:W-:Y:S01]  /*4820*/  ULDC UR4, c[0x0][0x150] ;  /* 0x0000540000047ab9 */ /* 0x000fe20000000800 */
[----:B------:R-:W-:Y:S02]  /*4830*/  IADD3 R3, P0, RZ, -R67, RZ ;  /* 0x80000043ff037210 */ /* 0x000fe40007f1e0ff */
[----:B------:R-:W-:-:S03]  /*4840*/  I2FP.F32.U32 R7, R12 ;  /* 0x0000000c00077245 */ /* 0x000fc60000201000 */
[----:B------:R-:W1:Y:S01]  /*4850*/  LDC R6, c[0x0][0x618] ;  /* 0x00018600ff067b82 */ /* 0x000e620000000800 */
[----:B------:R-:W-:Y:S02]  /*4860*/  IMAD.X R5, RZ, RZ, ~R0, P0 ;  /* 0x000000ffff057224 */ /* 0x000fe400000e0e00 */
[----:B------:R-:W-:Y:S01]  /*4870*/  FMUL R7, R7, UR4 ;  /* 0x0000000407077c20 */ /* 0x000fe20008400000 */
[----:B------:R-:W-:Y:S01]  /*4880*/  ULDC UR4, c[0x0][0x154] ;  /* 0x0000550000047ab9 */ /* 0x000fe20000000800 */
[-C--:B------:R-:W-:Y:S02]  /*4890*/  IMAD R0, R5, R14.reuse, RZ ;  /* 0x0000000e05007224 */ /* 0x080fe400078e02ff */
[C---:B------:R-:W-:Y:S01]  /*48a0*/  IMAD.WIDE.U32 R4, R3.reuse, R14, R16 ;  /* 0x0000000e03047225 */ /* 0x040fe200078e0010 */
[----:B------:R-:W2:Y:S01]  /*48b0*/  LDC R11, c[0x0][0x608] ;  /* 0x00018200ff0b7b82 */ /* 0x000ea20000000800 */
[----:B------:R-:W3:Y:S02]  /*48c0*/  F2I.U32.TRUNC.NTZ R7, R7 ;  /* 0x0000000700077305 */ /* 0x000ee4000020f000 */
[----:B------:R-:W-:-:S04]  /*48d0*/  IMAD R3, R3, R15, R0 ;  /* 0x0000000f03037224 */ /* 0x000fc800078e0200 */
[----:B------:R-:W-:Y:S01]  /*48e0*/  IMAD.IADD R3, R5, 0x1, R3 ;  /* 0x0000000105037824 */ /* 0x000fe200078e0203 */
[----:B------:R-:W4:Y:S01]  /*48f0*/  LDC R8, c[0x0][0x658] ;  /* 0x00019600ff087b82 */ /* 0x000f220000000800 */
[----:B------:R-:W-:Y:S02]  /*4900*/  I2FP.F32.U32 R5, R20 ;  /* 0x0000001400057245 */ /* 0x000fe40000201000 */
[----:B0-----:R-:W-:-:S04]  /*4910*/  ISETP.NE.U32.AND P0, PT, R26, RZ, PT ;  /* 0x000000ff1a00720c */ /* 0x001fc80003f05070 */
[----:B------:R-:W-:Y:S01]  /*4920*/  ISETP.NE.AND.EX P0, PT, R27, RZ, PT, P0 ;  /* 0x000000ff1b00720c */ /* 0x000fe20003f05300 */
[----:B------:R-:W0:Y:S01]  /*4930*/  LDC R9, c[0x0][0x144] ;  /* 0x00005100ff097b82 */ /* 0x000e220000000800 */
[-C--:B-1----:R-:W-:Y:S01]  /*4940*/  SHF.R.U64 R13, R4, R6.reuse, R3 ;  /* 0x00000006040d7219 */ /* 0x082fe20000001203 */
[----:B---3--:R-:W-:Y:S01]  /*4950*/  IMAD.MOV R7, RZ, RZ, -R7 ;  /* 0x000000ffff077224 */ /* 0x008fe200078e0a07 */
[----:B------:R-:W-:Y:S01]  /*4960*/  SHF.R.U32.HI R0, RZ, R6, R3 ;  /* 0x00000006ff007219 */ /* 0x000fe20000011603 */
[----:B------:R-:W-:-:S04]  /*4970*/  FMUL R6, R5, UR4 ;  /* 0x0000000405067c20 */ /* 0x000fc80008400000 */
[----:B------:R-:W1:Y:S01]  /*4980*/  LDC R21, c[0x0][0x148] ;  /* 0x00005200ff157b82 */ /* 0x000e620000000800 */
[----:B------:R3:W0:Y:S01]  /*4990*/  F2I.U32.TRUNC.NTZ R14, R6 ;  /* 0x00000006000e7305 */ /* 0x000622000020f000 */
[-CC-:B--2---:R-:W-:Y:S02]  /*49a0*/  SHF.R.U64 R10, R13, R11.reuse, R0.reuse ;  /* 0x0000000b0d0a7219 */ /* 0x184fe40000001200 */
[----:B------:R-:W-:-:S04]  /*49b0*/  SHF.R.U32.HI R3, RZ, R11, R0 ;  /* 0x0000000bff037219 */ /* 0x000fc80000011600 */
[----:B-----5:R-:W2:Y:S01]  /*49c0*/  LDC R24, c[0x0][0x648] ;  /* 0x00019200ff187b82 */ /* 0x020ea20000000800 */
[-CC-:B----4-:R-:W-:Y:S02]  /*49d0*/  SHF.R.U64 R15, R10, R8.reuse, R3.reuse ;  /* 0x000000080a0f7219 */ /* 0x190fe40000001203 */
[----:B------:R-:W-:-:S03]  /*49e0*/  SHF.R.U32.HI R5, RZ, R8, R3 ;  /* 0x00000008ff057219 */ /* 0x000fc60000011603 */
[----:B------:R-:W-:Y:S02]  /*49f0*/  IMAD.MOV.U32 R4, RZ, RZ, R15 ;  /* 0x000000ffff047224 */ /* 0x000fe400078e000f */
[----:B------:R-:W4:Y:S01]  /*4a00*/  LDC R28, c[0x0][0x638] ;  /* 0x00018e00ff1c7b82 */ /* 0x000f220000000800 */
[----:B0-----:R-:W-:-:S07]  /*4a10*/  IMAD R25, R9, R7, R12 ;  /* 0x0000000709197224 */ /* 0x001fce00078e020c */
[----:B------:R-:W0:Y:S08]  /*4a20*/  LDC R29, c[0x0][0x610] ;  /* 0x00018400ff1d7b82 */ /* 0x000e300000000800 */
[----:B------:R-:W0:Y:S01]  /*4a30*/  LDC R30, c[0x0][0x600] ;  /* 0x00018000ff1e7b82 */ /* 0x000e220000000800 */
[----:B-1-3--:R-:W-:Y:S05]  /*4a40*/  @!P0 BRA `(.L_x_97) ;  /* 0x0000000000288947 */ /* 0x00afea0003800000 */
[----:B------:R-:W1:Y:S02]  /*4a50*/  LDC R0, c[0x0][0x64c] ;  /* 0x00019300ff007b82 */ /* 0x000e640000000800 */
[----:B-1----:R-:W-:-:S05]  /*4a60*/  IADD3 R3, P0, R15, R0, RZ ;  /* 0x000000000f037210 */ /* 0x002fca0007f1e0ff */
        /* <DEDUP_REMOVED lines=8> */
.L_x_97:
[----:B------:R-:W-:Y:S01]  /*4af0*/  ISETP.NE.AND P0, PT, R2, 0x1, PT ;  /* 0x000000010200780c */ /* 0x000fe20003f05270 */
[----:B------:R-:W-:Y:S01]  /*4b00*/  IMAD.MOV R14, RZ, RZ, -R14 ;  /* 0x000000ffff0e7224 */ /* 0x000fe200078e0a0e */
[----:B--2---:R-:W-:Y:S02]  /*4b10*/  SHF.R.U64 R0, R4, R24, R5 ;  /* 0x0000001804007219 */ /* 0x004fe40000001205 */
[----:B------:R-:W-:Y:S02]  /*4b20*/  LOP3.LUT R3, R10, R65, RZ, 0xc0, !PT ;  /* 0x000000410a037212 */ /* 0x000fe400078ec0ff */
[----:B------:R-:W-:Y:S01]  /*4b30*/  LOP3.LUT R6, R13, R64, RZ, 0xc0, !PT ;  /* 0x000000400d067212 */ /* 0x000fe200078ec0ff */
[----:B------:R-:W-:Y:S02]  /*4b40*/  IMAD.MOV R4, RZ, RZ, -R0 ;  /* 0x000000ffff047224 */ /* 0x000fe400078e0a00 */
[----:B------:R-:W-:Y:S02]  /*4b50*/  IMAD R0, R60, R0, R3 ;  /* 0x000000003c007224 */ /* 0x000fe400078e0203 */
[----:B----4-:R-:W-:-:S02]  /*4b60*/  IMAD R3, R4, R28, R15 ;  /* 0x0000001c04037224 */ /* 0x010fc400078e020f */
[----:B------:R-:W-:Y:S02]  /*4b70*/  @P0 IMAD R25, R21, R14, R20 ;  /* 0x0000000e15190224 */ /* 0x000fe400078e0214 */
[----:B0-----:R-:W-:Y:S02]  /*4b80*/  IMAD R5, R3, R30, R6 ;  /* 0x0000001e03057224 */ /* 0x001fe400078e0206 */
[----:B------:R-:W-:Y:S02]  /*4b90*/  IMAD R0, R0, R29, R25 ;  /* 0x0000001d00007224 */ /* 0x000fe400078e0219 */
[----:B------:R-:W-:-:S03]  /*4ba0*/  IMAD.MOV.U32 R4, RZ, RZ, 0x1 ;  /* 0x00000001ff047424 */ /* 0x000fc600078e00ff */
[----:B------:R-:W-:Y:S02]  /*4bb0*/  SEL R70, R5, R0, !P0 ;  /* 0x0000000005467207 */ /* 0x000fe40004000000 */
[----:B------:R-:W-:Y:S02]  /*4bc0*/  PRMT R3, R4, 0x7610, R3 ;  /* 0x0000761004037816 */ /* 0x000fe40000000003 */
[----:B------:R-:W-:-:S07]  /*4bd0*/  SEL R0, R0, R5, !P0 ;  /* 0x0000000500007207 */ /* 0x000fce0004000000 */
.L_x_95:
[----:B------:R-:W-:Y:S01]  /*4be0*/  UIADD3 UR42, UR43, UR42, URZ ;  /* 0x0000002a2b2a7290 */ /* 0x000fe2000fffe03f */
[----:B------:R-:W-:Y:S01]  /*4bf0*/  LOP3.LUT P0, RZ, R3, 0xff, RZ, 0xc0, !PT ;  /* 0x000000ff03ff7812 */ /* 0x000fe2000780c0ff */
[----:B------:R-:W-:Y:S02]  /*4c00*/  IMAD.MOV.U32 R71, RZ, RZ, R0 ;  /* 0x000000ffff477224 */ /* 0x000fe400078e0000 */
[----:B------:R-:W-:Y:S02]  /*4c10*/  USHF.R.U32.HI UR4, URZ, 0x2, UR42 ;  /* 0x000000023f047899 */ /* 0x000fe4000801162a */
[----:B------:R-:W-:Y:S02]  /*4c20*/  UISETP.GT.U32.AND UP1, UPT, UR42, 0x3, UPT ;  /* 0x000000032a00788c */ /* 0x000fe4000bf24070 */
[----:B------:R-:W-:Y:S02]  /*4c30*/  ULOP3.LUT UR4, UR4, 0x1, URZ, 0xc0, !UPT ;  /* 0x0000000104047892 */ /* 0x000fe4000f8ec03f */
[----:B------:R-:W-:-:S02]  /*4c40*/  UISETP.LT.U32.AND UP1, UPT, UR43, 0x4, UP1 ;  /* 0x000000042b00788c */ /* 0x000fc40008f21070 */
[----:B------:R-:W-:Y:S02]  /*4c50*/  UISETP.NE.U32.AND UP0, UPT, UR4, 0x1, UPT ;  /* 0x000000010400788c */ /* 0x000fe4000bf05070 */
[----:B------:R-:W-:Y:S02]  /*4c60*/  USEL UR5, URZ, 0x1, !UP1 ;  /* 0x000000013f057887 */ /* 0x000fe4000c800000 */
[----:B------:R-:W-:Y:S02]  /*4c70*/  UISETP.GT.U32.AND UP0, UPT, UR43, 0x3, !UP0 ;  /* 0x000000032b00788c */ /* 0x000fe4000c704070 */
[----:B------:R-:W-:Y:S02]  /*4c80*/  ULOP3.LUT UR42, UR42, 0x3, URZ, 0xc0, !UPT ;  /* 0x000000032a2a7892 */ /* 0x000fe4000f8ec03f */
[----:B------:R-:W-:-:S04]  /*4c90*/  USEL UR4, URZ, 0x1, !UP0 ;  /* 0x000000013f047887 */ /* 0x000fc8000c000000 */
[----:B------:R-:W-:Y:S01]  /*4ca0*/  ULOP3.LUT UR40, UR4, UR40, UR5, 0x96, !UPT ;  /* 0x0000002804287292 */ /* 0x000fe2000f8e9605 */
[----:B------:R-:W-:Y:S11]  /*4cb0*/  @P0 BRA `(.L_x_98) ;  /* 0xffffffc400d40947 */ /* 0x000ff6000383ffff */
[----:B------:R-:W-:Y:S05]  /*4cc0*/  EXIT ;  /* 0x000000000000794d */ /* 0x000fea0003800000 */
.L_x_7:
        /* <DEDUP_REMOVED lines=26> */
.L_x_100:
[----:B------:R-:W0:Y:S01]  /*4e70*/  LDC.64 R28, c[0x0][0x640] ;  /* 0x00019000ff1c7b82 */ /* 0x000e220000000a00 */
[-CC-:B------:R-:W-:Y:S01]  /*4e80*/  SHF.R.U64 R21, R14, R6.reuse, R15.reuse ;  /* 0x000000060e157219 */ /* 0x180fe2000000120f */
[----:B------:R-:W-:Y:S01]  /*4e90*/  IMAD.MOV.U32 R30, RZ, RZ, 0x1 ;  /* 0x00000001ff1e7424 */ /* 0x000fe200078e00ff */
[----:B------:R-:W-:Y:S02]  /*4ea0*/  SHF.R.U32.HI R6, RZ, R6, R15 ;  /* 0x00000006ff067219 */ /* 0x000fe4000001160f */
[----:B------:R-:W-:-:S03]  /*4eb0*/  IADD3 R13, P0, RZ, -R21, RZ ;  /* 0x80000015ff0d7210 */ /* 0x000fc60007f1e0ff */
[----:B------:R-:W1:Y:S02]  /*4ec0*/  LDC R12, c[0x0][0x618] ;  /* 0x00018600ff0c7b82 */ /* 0x000e640000000800 */
[----:B------:R-:W-:-:S04]  /*4ed0*/  IMAD.X R11, RZ, RZ, ~R6, P0 ;  /* 0x000000ffff0b7224 */ /* 0x000fc800000e0e06 */
[-C--:B------:R-:W-:Y:S02]  /*4ee0*/  IMAD R6, R11, R24.reuse, RZ ;  /* 0x000000180b067224 */ /* 0x080fe400078e02ff */
[----:B------:R-:W2:Y:S01]  /*4ef0*/  LDC R14, c[0x0][0x608] ;  /* 0x00018200ff0e7b82 */ /* 0x000ea20000000800 */
[----:B------:R-:W-:-:S04]  /*4f00*/  IMAD.WIDE.U32 R10, R13, R24, R16 ;  /* 0x000000180d0a7225 */ /* 0x000fc800078e0010 */
[----:B------:R-:W-:-:S03]  /*4f10*/  IMAD R13, R13, R25, R6 ;  /* 0x000000190d0d7224 */ /* 0x000fc600078e0206 */
[----:B------:R-:W3:Y:S01]  /*4f20*/  LDC R27, c[0x0][0x658] ;  /* 0x00019600ff1b7b82 */ /* 0x000ee20000000800 */
[----:B------:R-:W-:Y:S01]  /*4f30*/  IMAD.IADD R11, R11, 0x1, R13 ;  /* 0x000000010b0b7824 */ /* 0x000fe200078e020d */
[----:B0-----:R-:W-:-:S04]  /*4f40*/  ISETP.NE.U32.AND P0, PT, R28, RZ, PT ;  /* 0x000000ff1c00720c */ /* 0x001fc80003f05070 */
[----:B------:R-:W-:Y:S02]  /*4f50*/  ISETP.NE.AND.EX P0, PT, R29, RZ, PT, P0 ;  /* 0x000000ff1d00720c */ /* 0x000fe40003f05300 */
[----:B------:R-:W0:Y:S01]  /*4f60*/  LDC R20, c[0x0][0x600] ;  /* 0x00018000ff147b82 */ /* 0x000e220000000800 */
[-CC-:B-1----:R-:W-:Y:S01]  /*4f70*/  SHF.R.U64 R8, R10, R12.reuse, R11.reuse ;  /* 0x0000000c0a087219 */ /* 0x182fe2000000120b */
[----:B------:R-:W-:Y:S01]  /*4f80*/  IMAD.MOV.U32 R10, RZ, RZ, -0x1 ;  /* 0xffffffffff0a7424 */ /* 0x000fe200078e00ff */
[----:B------:R-:W-:-:S05]  /*4f90*/  SHF.R.U32.HI R11, RZ, R12, R11 ;  /* 0x0000000cff0b7219 */ /* 0x000fca000001160b */
[----:B------:R-:W1:Y:S01]  /*4fa0*/  LDC R24, c[0x0][0x648] ;  /* 0x00019200ff187b82 */ /* 0x000e620000000800 */
[-CC-:B--2---:R-:W-:Y:S02]  /*4fb0*/  SHF.R.U64 R23, R8, R14.reuse, R11.reuse ;  /* 0x0000000e08177219 */ /* 0x184fe4000000120b */
[----:B------:R-:W-:-:S05]  /*4fc0*/  SHF.R.U32.HI R6, RZ, R14, R11 ;  /* 0x0000000eff067219 */ /* 0x000fca000001160b */
[----:B------:R-:W2:Y:S01]  /*4fd0*/  LDC R26, c[0x0][0x638] ;  /* 0x00018e00ff1a7b82 */ /* 0x000ea20000000800 */
[-C--:B---3--:R-:W-:Y:S02]  /*4fe0*/  SHF.L.U32 R10, R10, R27.reuse, RZ ;  /* 0x0000001b0a0a7219 */ /* 0x088fe400000006ff */
[-CC-:B------:R-:W-:Y:S02]  /*4ff0*/  SHF.R.U64 R25, R23, R27.reuse, R6.reuse ;  /* 0x0000001b17197219 */ /* 0x180fe40000001206 */
[----:B------:R-:W-:Y:S02]  /*5000*/  LOP3.LUT R32, RZ, R10, RZ, 0x33, !PT ;  /* 0x0000000aff207212 */ /* 0x000fe400078e33ff */
[----:B------:R-:W-:Y:S01]  /*5010*/  SHF.R.U32.HI R11, RZ, R27, R6 ;  /* 0x0000001bff0b7219 */ /* 0x000fe20000011606 */
[----:B------:R-:W3:Y:S01]  /*5020*/  LDC R31, c[0x0][0x610] ;  /* 0x00018400ff1f7b82 */ /* 0x000ee20000000800 */
[----:B------:R-:W-:Y:S01]  /*5030*/  IMAD.MOV.U32 R10, RZ, RZ, R25 ;  /* 0x000000ffff0a7224 */ /* 0x000fe200078e0019 */
[----:B------:R-:W-:Y:S06]  /*5040*/  @!P0 BRA `(.L_x_101) ;  /* 0x0000000000288947 */ /* 0x000fec0003800000 */
        /* <DEDUP_REMOVED lines=10> */
.L_x_101:
[----:B------:R-:W-:Y:S02]  /*50f0*/  ISETP.NE.AND P0, PT, R2, 0x1, PT ;  /* 0x000000010200780c */ /* 0x000fe40003f05270 */
[----:B-1----:R-:W-:Y:S01]  /*5100*/  SHF.R.U64 R6, R10, R24, R11 ;  /* 0x000000180a067219 */ /* 0x002fe2000000120b */
[----:B0-----:R-:W-:Y:S01]  /*5110*/  VIADD R11, R20, 0xffffffff ;  /* 0xffffffff140b7836 */ /* 0x001fe20000000000 */
[----:B------:R-:W-:Y:S02]  /*5120*/  SHF.L.U32 R30, R30, R27, RZ ;  /* 0x0000001b1e1e7219 */ /* 0x000fe400000006ff */
[----:B------:R-:W-:Y:S01]  /*5130*/  LOP3.LUT R5, R23, R32, RZ, 0xc0, !PT ;  /* 0x0000002017057212 */ /* 0x000fe200078ec0ff */
[----:B------:R-:W-:-:S04]  /*5140*/  IMAD.MOV R10, RZ, RZ, -R6 ;  /* 0x000000ffff0a7224 */ /* 0x000fc800078e0a06 */
[----:B------:R-:W-:Y:S01]  /*5150*/  IMAD R6, R30, R6, R5 ;  /* 0x000000061e067224 */ /* 0x000fe200078e0205 */
[----:B------:R-:W-:Y:S01]  /*5160*/  LOP3.LUT R5, R8, R11, RZ, 0xc0, !PT ;  /* 0x0000000b08057212 */ /* 0x000fe200078ec0ff */
[----:B------:R-:W-:Y:S02]  /*5170*/  @P0 IMAD R7, R9, R22, R4 ;  /* 0x0000001609070224 */ /* 0x000fe400078e0204 */
[----:B--2---:R-:W-:Y:S02]  /*5180*/  IMAD R4, R10, R26, R25 ;  /* 0x0000001a0a047224 */ /* 0x004fe400078e0219 */
[----:B---3--:R-:W-:Y:S02]  /*5190*/  IMAD R7, R6, R31, R7 ;  /* 0x0000001f06077224 */ /* 0x008fe400078e0207 */
[----:B------:R-:W-:Y:S02]  /*51a0*/  IMAD R4, R4, R20, R5 ;  /* 0x0000001404047224 */ /* 0x000fe400078e0205 */
[----:B------:R-:W-:-:S02]  /*51b0*/  IMAD.MOV.U32 R8, RZ, RZ, 0x1 ;  /* 0x00000001ff087424 */ /* 0x000fc400078e00ff */
[----:B------:R-:W-:Y:S01]  /*51c0*/  IMAD.MOV.U32 R6, RZ, RZ, R21 ;  /* 0x000000ffff067224 */ /* 0x000fe200078e0015 */
[----:B------:R-:W-:Y:S02]  /*51d0*/  SEL R19, R4, R7, !P0 ;  /* 0x0000000704137207 */ /* 0x000fe40004000000 */
[----:B------:R-:W-:-:S07]  /*51e0*/  SEL R20, R7, R4, !P0 ;  /* 0x0000000407147207 */ /* 0x000fce0004000000 */
.L_x_99:
[----:B------:R-:W-:-:S08]  /*51f0*/  NOP ;  /* 0x0000000000007918 */ /* 0x000fd00000000000 */
[----:B------:R-:W0:-:S00]  /*5200*/  USETMAXREG.DEALLOC.CTAPOOL 0x28 ;  /* 0x00000028000079c8 */ /* 0x000e0000080e0500 */
[----:B0-----:R-:W-:-:S13]  /*5210*/  ISETP.NE.AND P0, PT, R3, RZ, PT ;  /* 0x000000ff0300720c */ /* 0x001fda0003f05270 */
[----:B------:R-:W-:Y:S05]  /*5220*/  @P0 EXIT ;  /* 0x000000000000094d */ /* 0x000fea0003800000 */
[----:B------:R-:W-:Y:S01]  /*5230*/  LOP3.LUT P0, RZ, R8, 0xff, RZ, 0xc0, !PT ;  /* 0x000000ff08ff7812 */ /* 0x000fe2000780c0ff */
[----:B------:R-:W-:Y:S02]  /*5240*/  IMAD.MOV.U32 R3, RZ, RZ, 0x1 ;  /* 0x00000001ff037424 */ /* 0x000fe400078e00ff */
[----:B------:R-:W-:-:S10]  /*5250*/  IMAD.MOV.U32 R8, RZ, RZ, RZ ;  /* 0x000000ffff087224 */ /* 0x000fd400078e00ff */
[----:B------:R-:W-:Y:S05]  /*5260*/  @!P0 BRA `(.L_x_102) ;  /* 0x0000000c00588947 */ /* 0x000fea0003800000 */
[----:B------:R-:W0:Y:S01]  /*5270*/  LDC R3, c[0x0][0x28c] ;  /* 0x0000a300ff037b82 */ /* 0x000e220000000800 */
[----:B------:R-:W-:Y:S01]  /*5280*/  ULDC UR5, c[0x0][0x658] ;  /* 0x0001960000057ab9 */ /* 0x000fe20000000800 */
[----:B------:R-:W-:Y:S01]  /*5290*/  UMOV UR6, 0xffffffff ;  /* 0xffffffff00067882 */ /* 0x000fe20000000000 */
[----:B------:R-:W-:Y:S01]  /*52a0*/  BSSY B0, `(.L_x_102) ;  /* 0x00000d2000007945 */ /* 0x000fe20003800000 */
[----:B------:R-:W-:Y:S01]  /*52b0*/  USHF.L.U32 UR6, UR6, UR5, URZ ;  /* 0x0000000506067299 */ /* 0x000fe2000800063f */
[----:B------:R-:W-:Y:S01]  /*52c0*/  IMAD.MOV.U32 R10, RZ, RZ, 0x1 ;  /* 0x00000001ff0a7424 */ /* 0x000fe200078e00ff */
[----:B------:R-:W-:Y:S01]  /*52d0*/  LOP3.LUT R13, R18, 0x2, RZ, 0xfc, !PT ;  /* 0x00000002120d7812 */ /* 0x000fe200078efcff */
[----:B------:R-:W-:Y:S01]  /*52e0*/  IMAD.MOV.U32 R8, RZ, RZ, RZ ;  /* 0x000000ffff087224 */ /* 0x000fe200078e00ff */
[----:B------:R-:W1:Y:S01]  /*52f0*/  S2UR UR8, SR_CgaCtaId ;  /* 0x00000000000879c3 */ /* 0x000e620000008800 */
[----:B------:R-:W-:Y:S01]  /*5300*/  ULDC UR4, c[0x0][0x600] ;  /* 0x0001800000047ab9 */ /* 0x000fe20000000800 */
[----:B------:R-:W-:Y:S01]  /*5310*/  UMOV UR7, 0x1 ;  /* 0x0000000100077882 */ /* 0x000fe20000000000 */
[----:B------:R-:W-:-:S02]  /*5320*/  UIADD3 UR4, UR4, -0x1, URZ ;  /* 0xffffffff04047890 */ /* 0x000fc4000fffe03f */
[----:B------:R-:W-:Y:S02]  /*5330*/  USHF.L.U32 UR5, UR7, UR5, URZ ;  /* 0x0000000507057299 */ /* 0x000fe4000800063f */
[----:B------:R-:W-:Y:S01]  /*5340*/  ULOP3.LUT UR6, URZ, UR6, URZ, 0x33, !UPT ;  /* 0x000000063f067292 */ /* 0x000fe2000f8e333f */
[----:B------:R-:W-:Y:S01]  /*5350*/  ULDC.64 UR30, c[0x0][0x198] ;  /* 0x00006600001e7ab9 */ /* 0x000fe20000000a00 */
[----:B0-----:R-:W-:-:S05]  /*5360*/  VIADD R3, R3, 0x7f ;  /* 0x0000007f03037836 */ /* 0x001fca0000000000 */
[----:B------:R-:W-:Y:S01]  /*5370*/  SHF.R.S32.HI R4, RZ, 0x1f, R3 ;  /* 0x0000001fff047819 */ /* 0x000fe20000011403 */
[----:B-1----:R-:W-:-:S03]  /*5380*/  IMAD.U32 R11, RZ, RZ, UR8 ;  /* 0x00000008ff0b7e24 */ /* 0x002fc6000f8e00ff */
[----:B------:R-:W-:Y:S01]  /*5390*/  LEA.HI R4, R4, R3, RZ, 0x7 ;  /* 0x0000000304047211 */ /* 0x000fe200078f38ff */
[----:B------:R-:W-:-:S03]  /*53a0*/  IMAD.MOV.U32 R3, RZ, RZ, 0x1 ;  /* 0x00000001ff037424 */ /* 0x000fc600078e00ff */
[----:B------:R-:W-:-:S05]  /*53b0*/  SHF.R.S32.HI R9, RZ, 0x7, R4 ;  /* 0x00000007ff097819 */ /* 0x000fca0000011404 */
[----:B------:R-:W-:-:S07]  /*53c0*/  VIADD R12, R9, 0x1 ;  /* 0x00000001090c7836 */ /* 0x000fce0000000000 */
.L_x_113:
[----:B------:R-:W-:-:S03]  /*53d0*/  UMOV UR7, 0xffffffff ;  /* 0xffffffff00077882 */ /* 0x000fc60000000000 */
[----:B------:R-:W-:Y:S05]  /*53e0*/  BRA.DIV UR7, `(.L_x_103) ;  /* 0x0000000e07e07947 */ /* 0x000fea000b800000 */
[----:B------:R-:W-:-:S13]  /*53f0*/  ELECT P6, URZ, PT ;  /* 0x00000000003f782f */ /* 0x000fda00038c0000 */
.L_x_124:
[----:B------:R-:W0:Y:S01]  /*5400*/  LDC R4, c[0x0][0x28c] ;  /* 0x0000a300ff047b82 */ /* 0x000e220000000800 */
[----:B------:R-:W-:Y:S01]  /*5410*/  BSSY B1, `(.L_x_104) ;  /* 0x0000047000017945 */ /* 0x000fe20003800000 */
[----:B0-----:R-:W-:-:S13]  /*5420*/  ISETP.LT.OR P6, PT, R4, 0x1, !P6 ;  /* 0x000000010400780c */ /* 0x001fda00077c1670 */
[----:B------:R-:W-:Y:S05]  /*5430*/  @P6 BRA `(.L_x_105) ;  /* 0x0000000400106947 */ /* 0x000fea0003800000 */
[----:B------:R-:W-:Y:S02]  /*5440*/  IMAD R20, R20, 0x2, R11 ;  /* 0x0000000214147824 */ /* 0x000fe400078e020b */
[----:B------:R-:W-:Y:S02]  /*5450*/  IMAD.SHL.U32 R19, R19, 0x40, RZ ;  /* 0x0000004013137824 */ /* 0x000fe400078e00ff */
[----:B------:R-:W-:Y:S02]  /*5460*/  IMAD.MOV.U32 R23, RZ, RZ, RZ ;  /* 0x000000ffff177224 */ /* 0x000fe400078e00ff */
[----:B------:R-:W-:Y:S02]  /*5470*/  IMAD.MOV.U32 R4, RZ, RZ, R12 ;  /* 0x000000ffff047224 */ /* 0x000fe400078e000c */
[----:B------:R-:W-:Y:S02]  /*5480*/  IMAD.MOV.U32 R5, RZ, RZ, R3 ;  /* 0x000000ffff057224 */ /* 0x000fe400078e0003 */
[----:B------:R-:W-:-:S02]  /*5490*/  IMAD.MOV.U32 R7, RZ, RZ, R8 ;  /* 0x000000ffff077224 */ /* 0x000fc400078e0008 */
[----:B------:R-:W-:-:S07]  /*54a0*/  IMAD.SHL.U32 R20, R20, 0x40, RZ ;  /* 0x0000004014147824 */ /* 0x000fce00078e00ff */
.L_x_108:
[----:B------:R-:W0:Y:S01]  /*54b0*/  S2UR UR7, SR_CgaCtaId ;  /* 0x00000000000779c3 */ /* 0x000e220000008800 */
[----:B------:R-:W-:Y:S02]  /*54c0*/  MOV R14, 0x400 ;  /* 0x00000400000e7802 */ /* 0x000fe40000000f00 */
[----:B------:R-:W-:-:S13]  /*54d0*/  ISETP.NE.AND P1, PT, R0, RZ, PT ;  /* 0x000000ff0000720c */ /* 0x000fda0003f25270 */
[----:B------:R-:W1:Y:S01]  /*54e0*/  @!P1 LDC R15, c[0x0][0x500] ;  /* 0x00014000ff0f9b82 */ /* 0x000e620000000800 */
[----:B0-----:R-:W-:-:S05]  /*54f0*/  IMAD.U32 R11, RZ, RZ, UR7 ;  /* 0x00000007ff0b7e24 */ /* 0x001fca000f8e00ff */
[----:B------:R-:W-:Y:S02]  /*5500*/  LEA R22, R11, R14, 0x18 ;  /* 0x0000000e0b167211 */ /* 0x000fe400078ec0ff */
[----:B------:R-:W-:-:S03]  /*5510*/  SHF.L.U32 R14, R5, 0x1f, RZ ;  /* 0x0000001f050e7819 */ /* 0x000fc600000006ff */
[----:B------:R-:W-:-:S04]  /*5520*/  IMAD R21, R7, 0x8, R22 ;  /* 0x0000000807157824 */ /* 0x000fc800078e0216 */
[----:B------:R-:W0:Y:S02]  /*5530*/  SYNCS.PHASECHK.TRANS64.TRYWAIT P0, [R21+URZ+0x20], R14 ;  /* 0x0000200e150075a7 */ /* 0x000e24000800017f */
[----:B01----:R-:W-:Y:S05]  /*5540*/  @!P0 BRA `(.L_x_106) ;  /* 0x0000000c00a88947 */ /* 0x003fea0003800000 */
.L_x_125:
[----:B0-----:R-:W-:Y:S01]  /*5550*/  PRMT R14, R13, 0x9910, RZ ;  /* 0x000099100d0e7816 */ /* 0x001fe200000000ff */
[----:B------:R0:W-:Y:S03]  /*5560*/  @!P1 SYNCS.ARRIVE.TRANS64 RZ, [R21+URZ], R15 ;  /* 0x0000000f15ff99a7 */ /* 0x0001e6000800003f */
[----:B------:R-:W-:-:S13]  /*5570*/  ISETP.NE.AND P0, PT, R14, 0x2, PT ;  /* 0x000000020e00780c */ /* 0x000fda0003f05270 */
[----:B0-----:R-:W-:Y:S05]  /*5580*/  @P0 BRA `(.L_x_107) ;  /* 0x0000000000040947 */ /* 0x001fea0003800000 */
[----:B------:R-:W-:Y:S01]  /*5590*/  BPT.TRAP 0x1 ;  /* 0x000000040000795c */ /* 0x000fe20000300000 */
.L_x_107:
[----:B------:R-:W-:Y:S01]  /*55a0*/  IMAD.SHL.U32 R14, R7, 0x4000, RZ ;  /* 0x00004000070e7824 */ /* 0x000fe200078e00ff */
[----:B------:R-:W-:Y:S01]  /*55b0*/  R2UR UR34, R23 ;  /* 0x00000000172272ca */ /* 0x000fe200000e0000 */
[----:B------:R-:W-:Y:S01]  /*55c0*/  VIADD R4, R4, 0xffffffff ;  /* 0xffffffff04047836 */ /* 0x000fe20000000000 */
[----:B------:R-:W-:Y:S01]  /*55d0*/  R2UR UR33, R21 ;  /* 0x00000000152172ca */ /* 0x000fe200000e0000 */
[--C-:B------:R-:W-:Y:S01]  /*55e0*/  IMAD R15, R11, 0x1000, R14.reuse ;  /* 0x000010000b0f7824 */ /* 0x100fe200078e020e */
[----:B------:R-:W-:Y:S01]  /*55f0*/  R2UR UR36, R6 ;  /* 0x00000000062472ca */ /* 0x000fe200000e0000 */
[----:B------:R-:W-:Y:S01]  /*5600*/  IMAD.IADD R14, R22, 0x1, R14 ;  /* 0x00000001160e7824 */ /* 0x000fe200078e020e */
[----:B------:R-:W-:Y:S01]  /*5610*/  R2UR UR35, R20 ;  /* 0x00000000142372ca */ /* 0x000fe200000e0000 */
[----:B------:R-:W-:Y:S01]  /*5620*/  IMAD R15, R15, 0x2, R22 ;  /* 0x000000020f0f7824 */ /* 0x000fe200078e0216 */
[----:B------:R-:W-:Y:S01]  /*5630*/  UIADD3 UR14, UP0, UR30, 0xf0, URZ ;  /* 0x000000f01e0e7890 */ /* 0x000fe2000ff1e03f */
[----:B------:R-:W-:Y:S01]  /*5640*/  R2UR UR19, R19 ;  /* 0x00000000131372ca */ /* 0x000fe200000e0000 */
[----:B------:R-:W-:Y:S01]  /*5650*/  UIADD3 UR42, UP1, UR30, 0x1f0, URZ ;  /* 0x000001f01e2a7890 */ /* 0x000fe2000ff3e03f */
[----:B------:R-:W-:Y:S01]  /*5660*/  R2UR UR8, R14 ;  /* 0x000000000e0872ca */ /* 0x000fe200000e0000 */
[----:B------:R-:W-:Y:S01]  /*5670*/  UIADD3.X UR15, URZ, UR31, URZ, UP0, !UPT ;  /* 0x0000001f3f0f7290 */ /* 0x000fe200087fe43f */
[----:B------:R-:W-:Y:S01]  /*5680*/  R2UR UR24, R15 ;  /* 0x000000000f1872ca */ /* 0x000fe200000e0000 */
[----:B------:R-:W-:Y:S01]  /*5690*/  UIADD3 UR26, UR34, 0x40, URZ ;  /* 0x00000040221a7890 */ /* 0x000fe2000fffe03f */
[----:B------:R-:W-:Y:S01]  /*56a0*/  ISETP.GT.AND P1, PT, R4, 0x1, PT ;  /* 0x000000010400780c */ /* 0x000fe20003f24270 */
[----:B------:R-:W-:Y:S01]  /*56b0*/  UIADD3.X UR43, URZ, UR31, URZ, UP1, !UPT ;  /* 0x0000001f3f2b7290 */ /* 0x000fe20008ffe43f */
[----:B------:R-:W-:Y:S01]  /*56c0*/  VIADD R7, R7, 0x1 ;  /* 0x0000000107077836 */ /* 0x000fe20000000000 */
[----:B------:R-:W-:Y:S01]  /*56d0*/  UMOV UR7, 0x30000 ;  /* 0x0003000000077882 */ /* 0x000fe20000000000 */
[----:B------:R-:W-:Y:S01]  /*56e0*/  UMOV UR22, 0x0 ;  /* 0x0000000000167882 */ /* 0x000fe20000000000 */
[----:B------:R-:W-:Y:S01]  /*56f0*/  UMOV UR23, 0x10000000 ;  /* 0x1000000000177882 */ /* 0x000fe20000000000 */
[----:B------:R-:W-:Y:S01]  /*5700*/  UMOV UR25, UR33 ;  /* 0x0000002100197c82 */ /* 0x000fe20008000000 */
[----:B------:R-:W-:Y:S01]  /*5710*/  ISETP.NE.AND P0, PT, R7, 0x4, PT ;  /* 0x000000040700780c */ /* 0x000fe20003f05270 */
[----:B------:R-:W-:Y:S01]  /*5720*/  UMOV UR28, UR36 ;  /* 0x00000024001c7c82 */ /* 0x000fe20008000000 */
[----:B------:R-:W-:Y:S01]  /*5730*/  UIADD3 UR16, UR8, 0x20100, URZ ;  /* 0x0002010008107890 */ /* 0x000fe2000fffe03f */
[----:B------:R-:W-:Y:S01]  /*5740*/  VIADD R23, R23, 0x80 ;  /* 0x0000008017177836 */ /* 0x000fe20000000000 */
[----:B------:R-:W-:Y:S01]  /*5750*/  UIADD3 UR32, UR24, 0x100, URZ ;  /* 0x0000010018207890 */ /* 0x000fe2000fffe03f */
[----:B------:R-:W-:Y:S01]  /*5760*/  SEL R14, RZ, 0x1, P0 ;  /* 0x00000001ff0e7807 */ /* 0x000fe20000000000 */
[----:B------:R-:W-:Y:S01]  /*5770*/  UIADD3 UR24, UR24, 0x4100, URZ ;  /* 0x0000410018187890 */ /* 0x000fe2000fffe03f */
[----:B------:R-:W-:Y:S01]  /*5780*/  SEL R7, R7, RZ, P0 ;  /* 0x000000ff07077207 */ /* 0x000fe20000000000 */
[----:B------:R-:W-:Y:S01]  /*5790*/  UIADD3 UR8, UR8, 0x22100, URZ ;  /* 0x0002210008087890 */ /* 0x000fe2000fffe03f */
[----:B------:R-:W-:Y:S01]  /*57a0*/  LOP3.LUT R5, R5, R14, RZ, 0x3c, !PT ;  /* 0x0000000e05057212 */ /* 0x000fe200078e3cff */
[----:B------:R-:W-:Y:S01]  /*57b0*/  UMOV UR27, UR35 ;  /* 0x00000023001b7c82 */ /* 0x000fe20008000000 */
[----:B------:R-:W-:Y:S01]  /*57c0*/  UMOV UR17, UR33 ;  /* 0x0000002100117c82 */ /* 0x000fe20008000000 */
[----:B------:R-:W-:Y:S01]  /*57d0*/  UMOV UR18, UR34 ;  /* 0x0000002200127c82 */ /* 0x000fe20008000000 */
[----:B------:R-:W-:Y:S01]  /*57e0*/  UMOV UR20, UR36 ;  /* 0x0000002400147c82 */ /* 0x000fe20008000000 */
[----:B------:R0:W-:Y:S01]  /*57f0*/  UTMALDG.3D.MULTICAST [UR32], [UR14], UR7, desc[UR22] ;  /* 0x000016200e0073b4 */ /* 0x0001e20008011807 */
[----:B------:R-:W-:Y:S01]  /*5800*/  UMOV UR9, UR33 ;  /* 0x0000002100097c82 */ /* 0x000fe20008000000 */
[----:B------:R-:W-:Y:S01]  /*5810*/  UMOV UR11, UR19 ;  /* 0x00000013000b7c82 */ /* 0x000fe20008000000 */
[----:B------:R-:W-:Y:S01]  /*5820*/  UMOV UR12, UR36 ;  /* 0x00000024000c7c82 */ /* 0x000fe20008000000 */
[----:B------:R-:W-:Y:S01]  /*5830*/  UMOV UR10, UR26 ;  /* 0x0000001a000a7c82 */ /* 0x000fe20008000000 */
[----:B------:R0:W-:Y:S01]  /*5840*/  UTMALDG.3D.MULTICAST [UR24], [UR14], UR7, desc[UR22] ;  /* 0x000016180e0073b4 */ /* 0x0001e20008011807 */
[----:B------:R0:W-:Y:S01]  /*5850*/  UTMALDG.3D [UR16], [UR42], desc[UR22] ;  /* 0x000016102a0075b4 */ /* 0x0001e20008011000 */
[----:B------:R0:W-:Y:S02]  /*5860*/  UTMALDG.3D [UR8], [UR42], desc[UR22] ;  /* 0x000016082a0075b4 */ /* 0x0001e40008011000 */
[----:B0-----:R-:W-:Y:S05]  /*5870*/  @P1 BRA `(.L_x_108) ;  /* 0xfffffffc000c1947 */ /* 0x001fea000383ffff */
.L_x_105:
[----:B------:R-:W-:Y:S05]  /*5880*/  BSYNC B1 ;  /* 0x0000000000017941 */ /* 0x000fea0003800000 */
.L_x_104:
[----:B------:R-:W-:Y:S01]  /*5890*/  LOP3.LUT P1, RZ, R10, 0xff, RZ, 0xc0, !PT ;  /* 0x000000ff0aff7812 */ /* 0x000fe2000782c0ff */
[----:B------:R-:W-:Y:S01]  /*58a0*/  IMAD.IADD R8, R9, 0x1, R8 ;  /* 0x0000000109087824 */ /* 0x000fe200078e0208 */
[----:B------:R-:W-:Y:S01]  /*58b0*/  IADD3 R16, P2, R16, UR38, RZ ;  /* 0x0000002610107c10 */ /* 0x000fe2000ff5e0ff */
[----:B------:R-:W-:Y:S01]  /*58c0*/  ULDC.64 UR8, c[0x0][0x650] ;  /* 0x0001940000087ab9 */ /* 0x000fe20000000a00 */
[----:B------:R-:W-:Y:S01]  /*58d0*/  BSSY B1, `(.L_x_109) ;  /* 0x000006c000017945 */ /* 0x000fe20003800000 */
[----:B------:R-:W-:Y:S01]  /*58e0*/  IMAD.MOV.U32 R20, RZ, RZ, -0x1 ;  /* 0xffffffffff147424 */ /* 0x000fe200078e00ff */
[----:B------:R-:W-:Y:S01]  /*58f0*/  SHF.R.U32.HI R4, RZ, 0x2, R8 ;  /* 0x00000002ff047819 */ /* 0x000fe20000011608 */
[----:B------:R-:W-:Y:S01]  /*5900*/  IMAD.MOV.U32 R19, RZ, RZ, -0x1 ;  /* 0xffffffffff137424 */ /* 0x000fe200078e00ff */
[----:B------:R-:W-:Y:S02]  /*5910*/  ISETP.GT.U32.AND P0, PT, R8, 0x3, PT ;  /* 0x000000030800780c */ /* 0x000fe40003f04070 */
[----:B------:R-:W-:-:S02]  /*5920*/  LOP3.LUT R4, R4, 0x1, RZ, 0xc0, !PT ;  /* 0x0000000104047812 */ /* 0x000fc400078ec0ff */
[----:B------:R-:W-:Y:S01]  /*5930*/  ISETP.LT.U32.AND P0, PT, R9, 0x4, P0 ;  /* 0x000000040900780c */ /* 0x000fe20000701070 */
[----:B------:R-:W0:Y:S01]  /*5940*/  @P1 S2R R11, SR_CgaCtaId ;  /* 0x00000000000b1919 */ /* 0x000e220000008800 */
[----:B------:R-:W-:Y:S02]  /*5950*/  @P1 MOV R6, 0x400 ;  /* 0x0000040000061802 */ /* 0x000fe40000000f00 */
[----:B------:R-:W-:Y:S02]  /*5960*/  IADD3.X R17, R17, UR41, RZ, P2, !PT ;  /* 0x0000002911117c10 */ /* 0x000fe400097fe4ff */
[----:B------:R-:W-:Y:S02]  /*5970*/  ISETP.GE.U32.AND P2, PT, R16, UR8, PT ;  /* 0x0000000810007c0c */ /* 0x000fe4000bf46070 */
[----:B------:R-:W-:Y:S02]  /*5980*/  LOP3.LUT R8, R8, 0x3, RZ, 0xc0, !PT ;  /* 0x0000000308087812 */ /* 0x000fe400078ec0ff */
[----:B------:R-:W-:-:S02]  /*5990*/  PRMT R10, RZ, 0x7610, R10 ;  /* 0x00007610ff0a7816 */ /* 0x000fc4000000000a */
[----:B0-----:R-:W-:-:S04]  /*59a0*/  @P1 LEA R6, R11, R6, 0x18 ;  /* 0x000000060b061211 */ /* 0x001fc800078ec0ff */
[----:B------:R0:W-:Y:S01]  /*59b0*/  @P1 SYNCS.ARRIVE.TRANS64.A1T0 RZ, [R6+URZ+0x58], RZ ;  /* 0x000058ff06ff19a7 */ /* 0x0001e2000810003f */
[----:B------:R-:W-:Y:S02]  /*59c0*/  ISETP.NE.U32.AND P1, PT, R4, 0x1, PT ;  /* 0x000000010400780c */ /* 0x000fe40003f25070 */
[----:B------:R-:W-:Y:S02]  /*59d0*/  SEL R4, RZ, 0x1, !P0 ;  /* 0x00000001ff047807 */ /* 0x000fe40004000000 */
[----:B------:R-:W-:Y:S02]  /*59e0*/  ISETP.GE.U32.AND.EX P0, PT, R17, UR9, PT, P2 ;  /* 0x0000000911007c0c */ /* 0x000fe4000bf06120 */
[----:B------:R-:W-:Y:S01]  /*59f0*/  ISETP.GT.U32.AND P1, PT, R9, 0x3, !P1 ;  /* 0x000000030900780c */ /* 0x000fe20004f24070 */
[----:B0-----:R-:W-:-:S03]  /*5a00*/  IMAD.MOV.U32 R6, RZ, RZ, -0x1 ;  /* 0xffffffffff067424 */ /* 0x001fc600078e00ff */
[----:B------:R-:W-:-:S04]  /*5a10*/  SEL R5, RZ, 0x1, !P1 ;  /* 0x00000001ff057807 */ /* 0x000fc80004800000 */
[--C-:B------:R-:W-:Y:S02]  /*5a20*/  LOP3.LUT R3, R5, R3, R4.reuse, 0x96, !PT ;  /* 0x0000000305037212 */ /* 0x100fe400078e9604 */
[----:B------:R-:W-:Y:S01]  /*5a30*/  PRMT R4, RZ, 0x7610, R4 ;  /* 0x00007610ff047816 */ /* 0x000fe20000000004 */
[----:B------:R-:W-:Y:S06]  /*5a40*/  @P0 BRA `(.L_x_110) ;  /* 0x0000000400500947 */ /* 0x000fec0003800000 */
[----:B------:R-:W0:Y:S01]  /*5a50*/  S2R R19, SR_CTAID.X ;  /* 0x0000000000137919 */ /* 0x000e220000002500 */
[----:B------:R-:W-:Y:S01]  /*5a60*/  ULDC.64 UR8, c[0x0][0x628] ;  /* 0x00018a0000087ab9 */ /* 0x000fe20000000a00 */
[----:B------:R-:W1:Y:S01]  /*5a70*/  LDC R20, c[0x0][0x144] ;  /* 0x00005100ff147b82 */ /* 0x000e620000000800 */
[----:B------:R-:W-:Y:S01]  /*5a80*/  ISETP.NE.U32.AND P0, PT, RZ, UR8, PT ;  /* 0x00000008ff007c0c */ /* 0x000fe2000bf05070 */
[----:B------:R-:W2:Y:S01]  /*5a90*/  S2R R14, SR_CTAID.Y ;  /* 0x00000000000e7919 */ /* 0x000ea20000002600 */
[----:B------:R-:W-:Y:S01]  /*5aa0*/  ULDC UR10, c[0x0][0x630] ;  /* 0x00018c00000a7ab9 */ /* 0x000fe20000000800 */
[----:B------:R-:W-:Y:S01]  /*5ab0*/  ULDC UR11, c[0x0][0x150] ;  /* 0x00005400000b7ab9 */ /* 0x000fe20000000800 */
[----:B------:R-:W-:Y:S01]  /*5ac0*/  ISETP.NE.AND.EX P0, PT, RZ, UR9, PT, P0 ;  /* 0x00000009ff007c0c */ /* 0x000fe2000bf05300 */
[----:B------:R-:W-:Y:S02]  /*5ad0*/  IMAD.MOV.U32 R4, RZ, RZ, R16 ;  /* 0x000000ffff047224 */ /* 0x000fe400078e0010 */
[----:B------:R-:W-:Y:S01]  /*5ae0*/  IMAD.MOV.U32 R5, RZ, RZ, R17 ;  /* 0x000000ffff057224 */ /* 0x000fe200078e0011 */
[----:B0-----:R-:W-:-:S09]  /*5af0*/  I2FP.F32.U32 R21, R19 ;  /* 0x0000001300157245 */ /* 0x001fd20000201000 */
[----:B------:R-:W-:Y:S05]  /*5b00*/  @!P0 BRA `(.L_x_111) ;  /* 0x0000000000288947 */ /* 0x000fea0003800000 */
[----:B------:R-:W-:Y:S02]  /*5b10*/  ULDC UR7, c[0x0][0x634] ;  /* 0x00018d0000077ab9 */ /* 0x000fe40000000800 */
[----:B------:R-:W-:-:S05]  /*5b20*/  IADD3 R5, P0, R16, UR7, RZ ;  /* 0x0000000710057c10 */ /* 0x000fca000ff1e0ff */
[----:B------:R-:W-:-:S04]  /*5b30*/  IMAD.X R15, RZ, RZ, R17, P0 ;  /* 0x000000ffff0f7224 */ /* 0x000fc800000e0611 */
[----:B------:R-:W-:-:S04]  /*5b40*/  IMAD.WIDE.U32 R6, R15, UR8, RZ ;  /* 0x000000080f067c25 */ /* 0x000fc8000f8e00ff */
[----:B------:R-:W-:-:S04]  /*5b50*/  IMAD.WIDE.U32 R6, P0, R5, UR9, R6 ;  /* 0x0000000905067c25 */ /* 0x000fc8000f800006 */
[----:B------:R-:W-:-:S04]  /*5b60*/  IMAD.WIDE.U32 R4, R5, UR8, RZ ;  /* 0x0000000805047c25 */ /* 0x000fc8000f8e00ff */
[----:B------:R-:W-:Y:S01]  /*5b70*/  IMAD.MOV.U32 R4, RZ, RZ, R7 ;  /* 0x000000ffff047224 */ /* 0x000fe200078e0007 */
[----:B------:R-:W-:Y:S01]  /*5b80*/  IADD3 RZ, P1, R5, R6, RZ ;  /* 0x0000000605ff7210 */ /* 0x000fe20007f3e0ff */
[----:B------:R-:W-:-:S04]  /*5b90*/  IMAD.X R5, RZ, RZ, RZ, P0 ;  /* 0x000000ffff057224 */ /* 0x000fc800000e06ff */
[----:B------:R-:W-:-:S08]  /*5ba0*/  IMAD.WIDE.U32.X R4, R15, UR9, R4, P1 ;  /* 0x000000090f047c25 */ /* 0x000fd000088e0404 */
.L_x_111:
[----:B------:R-:W-:Y:S01]  /*5bb0*/  FMUL R21, R21, UR11 ;  /* 0x0000000b15157c20 */ /* 0x000fe20008400000 */
[--C-:B------:R-:W-:Y:S01]  /*5bc0*/  SHF.R.U64 R15, R4, UR10, R5.reuse ;  /* 0x0000000a040f7c19 */ /* 0x100fe20008001205 */
[----:B------:R-:W-:Y:S01]  /*5bd0*/  ULDC.64 UR8, c[0x0][0x620] ;  /* 0x0001880000087ab9 */ /* 0x000fe20000000a00 */
[----:B------:R-:W-:Y:S01]  /*5be0*/  SHF.R.U32.HI R4, RZ, UR10, R5 ;  /* 0x0000000aff047c19 */ /* 0x000fe20008011605 */
[----:B------:R-:W-:Y:S01]  /*5bf0*/  ULDC.64 UR10, c[0x0][0x640] ;  /* 0x00019000000a7ab9 */ /* 0x000fe20000000a00 */
[----:B------:R-:W-:Y:S01]  /*5c00*/  IADD3 R5, P0, RZ, -R15, RZ ;  /* 0x8000000fff057210 */ /* 0x000fe20007f1e0ff */
[----:B------:R-:W0:Y:S01]  /*5c10*/  F2I.U32.TRUNC.NTZ R21, R21 ;  /* 0x0000001500157305 */ /* 0x000e22000020f000 */
[----:B------:R-:W-:-:S03]  /*5c20*/  ULDC UR7, c[0x0][0x618] ;  /* 0x0001860000077ab9 */ /* 0x000fc60000000800 */
[----:B------:R-:W-:Y:S01]  /*5c30*/  IMAD.X R4, RZ, RZ, ~R4, P0 ;  /* 0x000000ffff047224 */ /* 0x000fe200000e0e04 */
[----:B------:R-:W-:-:S03]  /*5c40*/  ISETP.NE.U32.AND P0, PT, RZ, UR10, PT ;  /* 0x0000000aff007c0c */ /* 0x000fc6000bf05070 */
[----:B------:R-:W-:Y:S01]  /*5c50*/  IMAD R4, R4, UR8, RZ ;  /* 0x0000000804047c24 */ /* 0x000fe2000f8e02ff */
[----:B------:R-:W-:-:S03]  /*5c60*/  ISETP.NE.AND.EX P0, PT, RZ, UR11, PT, P0 ;  /* 0x0000000bff007c0c */ /* 0x000fc6000bf05300 */
[C---:B------:R-:W-:Y:S02]  /*5c70*/  IMAD R7, R5.reuse, UR9, R4 ;  /* 0x0000000905077c24 */ /* 0x040fe4000f8e0204 */
[----:B------:R-:W-:Y:S01]  /*5c80*/  IMAD.WIDE.U32 R4, R5, UR8, R16 ;  /* 0x0000000805047c25 */ /* 0x000fe2000f8e0010 */
[----:B------:R-:W-:-:S03]  /*5c90*/  ULDC UR8, c[0x0][0x154] ;  /* 0x0000550000087ab9 */ /* 0x000fc60000000800 */
[----:B0-----:R-:W-:Y:S02]  /*5ca0*/  IMAD.MOV R6, RZ, RZ, -R21 ;  /* 0x000000ffff067224 */ /* 0x001fe400078e0a15 */
[----:B------:R-:W0:Y:S01]  /*5cb0*/  LDC R21, c[0x0][0x148] ;  /* 0x00005200ff157b82 */ /* 0x000e220000000800 */
[----:B------:R-:W-:Y:S02]  /*5cc0*/  IMAD.IADD R5, R5, 0x1, R7 ;  /* 0x0000000105057824 */ /* 0x000fe400078e0207 */
[----:B-1----:R-:W-:Y:S01]  /*5cd0*/  IMAD R19, R20, R6, R19 ;  /* 0x0000000614137224 */ /* 0x002fe200078e0213 */
[----:B--2---:R-:W-:Y:S02]  /*5ce0*/  I2FP.F32.U32 R6, R14 ;  /* 0x0000000e00067245 */ /* 0x004fe40000201000 */
[--C-:B------:R-:W-:Y:S02]  /*5cf0*/  SHF.R.U64 R20, R4, UR7, R5.reuse ;  /* 0x0000000704147c19 */ /* 0x100fe40008001205 */
[----:B------:R-:W-:Y:S01]  /*5d00*/  SHF.R.U32.HI R5, RZ, UR7, R5 ;  /* 0x00000007ff057c19 */ /* 0x000fe20008011605 */
[----:B------:R-:W-:Y:S01]  /*5d10*/  FMUL R6, R6, UR8 ;  /* 0x0000000806067c20 */ /* 0x000fe20008400000 */
[----:B------:R-:W-:-:S02]  /*5d20*/  ULDC UR7, c[0x0][0x608] ;  /* 0x0001820000077ab9 */ /* 0x000fc40000000800 */
[--C-:B------:R-:W-:Y:S01]  /*5d30*/  SHF.R.U64 R23, R20, UR7, R5.reuse ;  /* 0x0000000714177c19 */ /* 0x100fe20008001205 */
[----:B------:R1:W2:Y:S01]  /*5d40*/  F2I.U32.TRUNC.NTZ R24, R6 ;  /* 0x0000000600187305 */ /* 0x0002a2000020f000 */
[----:B------:R-:W-:Y:S01]  /*5d50*/  SHF.R.U32.HI R4, RZ, UR7, R5 ;  /* 0x00000007ff047c19 */ /* 0x000fe20008011605 */
[----:B------:R-:W-:-:S03]  /*5d60*/  ULDC UR7, c[0x0][0x658] ;  /* 0x0001960000077ab9 */ /* 0x000fc60000000800 */
[--C-:B------:R-:W-:Y:S02]  /*5d70*/  SHF.R.U64 R22, R23, UR7, R4.reuse ;  /* 0x0000000717167c19 */ /* 0x100fe40008001204 */
[----:B------:R-:W-:-:S03]  /*5d80*/  SHF.R.U32.HI R25, RZ, UR7, R4 ;  /* 0x00000007ff197c19 */ /* 0x000fc60008011604 */
[----:B------:R-:W-:Y:S02]  /*5d90*/  IMAD.MOV.U32 R4, RZ, RZ, R22 ;  /* 0x000000ffff047224 */ /* 0x000fe400078e0016 */
[----:B------:R-:W-:Y:S01]  /*5da0*/  IMAD.MOV.U32 R5, RZ, RZ, R25 ;  /* 0x000000ffff057224 */ /* 0x000fe200078e0019 */
[----:B-1----:R-:W-:Y:S06]  /*5db0*/  @!P0 BRA `(.L_x_112) ;  /* 0x0000000000288947 */ /* 0x002fec0003800000 */
        /* <DEDUP_REMOVED lines=10> */
.L_x_112:
[----:B------:R-:W-:Y:S01]  /*5e60*/  ISETP.NE.AND P0, PT, R2, 0x1, PT ;  /* 0x000000010200780c */ /* 0x000fe20003f05270 */
[----:B------:R-:W-:Y:S01]  /*5e70*/  ULDC UR7, c[0x0][0x648] ;  /* 0x0001920000077ab9 */ /* 0x000fe20000000800 */
[----:B------:R-:W-:Y:S01]  /*5e80*/  LOP3.LUT R23, R23, UR6, RZ, 0xc0, !PT ;  /* 0x0000000617177c12 */ /* 0x000fe2000f8ec0ff */
[----:B--2---:R-:W-:Y:S01]  /*5e90*/  IMAD.MOV R24, RZ, RZ, -R24 ;  /* 0x000000ffff187224 */ /* 0x004fe200078e0a18 */
[----:B------:R-:W-:Y:S01]  /*5ea0*/  SHF.R.U64 R4, R4, UR7, R5 ;  /* 0x0000000704047c19 */ /* 0x000fe20008001205 */
[----:B------:R-:W-:Y:S01]  /*5eb0*/  ULDC UR7, c[0x0][0x638] ;  /* 0x00018e0000077ab9 */ /* 0x000fe20000000800 */
[----:B------:R-:W-:Y:S01]  /*5ec0*/  LOP3.LUT R7, R20, UR4, RZ, 0xc0, !PT ;  /* 0x0000000414077c12 */ /* 0x000fe2000f8ec0ff */
[----:B------:R-:W-:Y:S01]  /*5ed0*/  ULDC UR8, c[0x0][0x610] ;  /* 0x0001840000087ab9 */ /* 0x000fe20000000800 */
[----:B------:R-:W-:Y:S02]  /*5ee0*/  IMAD.MOV.U32 R6, RZ, RZ, R15 ;  /* 0x000000ffff067224 */ /* 0x000fe400078e000f */
[----:B------:R-:W-:-:S02]  /*5ef0*/  IMAD.MOV R5, RZ, RZ, -R4 ;  /* 0x000000ffff057224 */ /* 0x000fc400078e0a04 */
[----:B------:R-:W-:Y:S02]  /*5f00*/  IMAD R4, R4, UR5, R23 ;  /* 0x0000000504047c24 */ /* 0x000fe4000f8e0217 */
[----:B0-----:R-:W-:Y:S02]  /*5f10*/  @P0 IMAD R19, R21, R24, R14 ;  /* 0x0000001815130224 */ /* 0x001fe400078e020e */
[----:B------:R-:W-:Y:S01]  /*5f20*/  IMAD R22, R5, UR7, R22 ;  /* 0x0000000705167c24 */ /* 0x000fe2000f8e0216 */
[----:B------:R-:W-:Y:S01]  /*5f30*/  ULDC UR7, c[0x0][0x600] ;  /* 0x0001800000077ab9 */ /* 0x000fe20000000800 */
[----:B------:R-:W-:Y:S02]  /*5f40*/  IMAD R20, R4, UR8, R19 ;  /* 0x0000000804147c24 */ /* 0x000fe4000f8e0213 */
[----:B------:R-:W-:Y:S02]  /*5f50*/  IMAD R5, R22, UR7, R7 ;  /* 0x0000000716057c24 */ /* 0x000fe4000f8e0207 */
[----:B------:R-:W-:-:S03]  /*5f60*/  IMAD.MOV.U32 R4, RZ, RZ, 0x1 ;  /* 0x00000001ff047424 */ /* 0x000fc600078e00ff */
[----:B------:R-:W-:Y:S02]  /*5f70*/  SEL R19, R5, R20, !P0 ;  /* 0x0000001405137207 */ /* 0x000fe40004000000 */
[----:B------:R-:W-:-:S07]  /*5f80*/  SEL R20, R20, R5, !P0 ;  /* 0x0000000514147207 */ /* 0x000fce0004000000 */
.L_x_110:
[----:B------:R-:W-:Y:S05]  /*5f90*/  BSYNC B1 ;  /* 0x0000000000017941 */ /* 0x000fea0003800000 */
.L_x_109:
[----:B------:R-:W-:-:S13]  /*5fa0*/  LOP3.LUT P0, RZ, R4, 0xff, RZ, 0xc0, !PT ;  /* 0x000000ff04ff7812 */ /* 0x000fda000780c0ff */
[----:B------:R-:W-:Y:S05]  /*5fb0*/  @P0 BRA `(.L_x_113) ;  /* 0xfffffff400040947 */ /* 0x000fea000383ffff */
[----:B------:R-:W-:Y:S05]  /*5fc0*/  BSYNC B0 ;  /* 0x0000000000007941 */ /* 0x000fea0003800000 */
.L_x_102:
[----:B------:R-:W-:-:S03]  /*5fd0*/  UMOV UR7, 0xffffffff ;  /* 0xffffffff00077882 */ /* 0x000fc60000000000 */
[----:B------:R-:W-:Y:S05]  /*5fe0*/  BRA.DIV UR7, `(.L_x_114) ;  /* 0x0000000607147947 */ /* 0x000fea000b800000 */
[----:B------:R-:W-:-:S13]  /*5ff0*/  ELECT P6, URZ, PT ;  /* 0x00000000003f782f */ /* 0x000fda00038c0000 */
.L_x_128:
[----:B------:R-:W-:Y:S04]  /*6000*/  BSSY B0, `(.L_x_115) ;  /* 0x000002b000007945 */ /* 0x000fe80003800000 */
[----:B------:R-:W-:Y:S05]  /*6010*/  @!P6 BRA `(.L_x_116) ;  /* 0x0000000000a4e947 */ /* 0x000fea0003800000 */
[----:B------:R-:W-:-:S04]  /*6020*/  LOP3.LUT R18, R18, 0x2, RZ, 0xfc, !PT ;  /* 0x0000000212127812 */ /* 0x000fc800078efcff */
[----:B------:R-:W-:-:S13]  /*6030*/  ISETP.NE.AND P0, PT, R18, 0x3, PT ;  /* 0x000000031200780c */ /* 0x000fda0003f05270 */
[----:B------:R-:W-:Y:S05]  /*6040*/  @!P0 BRA `(.L_x_117) ;  /* 0x0000000000048947 */ /* 0x000fea0003800000 */
[----:B------:R-:W-:Y:S01]  /*6050*/  BPT.TRAP 0x1 ;  /* 0x000000040000795c */ /* 0x000fe20000300000 */
.L_x_117:
[----:B------:R-:W0:Y:S01]  /*6060*/  S2R R5, SR_CgaCtaId ;  /* 0x0000000000057919 */ /* 0x000e220000008800 */
[----:B------:R-:W-:Y:S02]  /*6070*/  MOV R0, 0x400 ;  /* 0x0000040000007802 */ /* 0x000fe40000000f00 */
[----:B------:R-:W-:Y:S02]  /*6080*/  SHF.L.U32 R2, R3, 0x1f, RZ ;  /* 0x0000001f03027819 */ /* 0x000fe400000006ff */
[----:B0-----:R-:W-:-:S05]  /*6090*/  LEA R5, R5, R0, 0x18 ;  /* 0x0000000005057211 */ /* 0x001fca00078ec0ff */
[----:B------:R-:W-:-:S04]  /*60a0*/  VIADD R5, R5, 0x20 ;  /* 0x0000002005057836 */ /* 0x000fc80000000000 */
[C---:B------:R-:W-:Y:S02]  /*60b0*/  IMAD R7, R8.reuse, 0x8, R5 ;  /* 0x0000000808077824 */ /* 0x040fe400078e0205 */
[----:B------:R-:W-:Y:S02]  /*60c0*/  VIADD R8, R8, 0x1 ;  /* 0x0000000108087836 */ /* 0x000fe40000000000 */
[----:B------:R-:W0:Y:S03]  /*60d0*/  SYNCS.PHASECHK.TRANS64.TRYWAIT P0, [R7+URZ], R2 ;  /* 0x00000002070075a7 */ /* 0x000e26000800017f */
[----:B------:R-:W-:-:S04]  /*60e0*/  ISETP.NE.AND P1, PT, R8, 0x4, PT ;  /* 0x000000040800780c */ /* 0x000fc80003f25270 */
[----:B------:R-:W-:Y:S02]  /*60f0*/  SEL R0, RZ, 0x1, P1 ;  /* 0x00000001ff007807 */ /* 0x000fe40000800000 */
[----:B------:R-:W-:Y:S02]  /*6100*/  SEL R8, R8, RZ, P1 ;  /* 0x000000ff08087207 */ /* 0x000fe40000800000 */
[----:B------:R-:W-:-:S03]  /*6110*/  LOP3.LUT R9, R3, R0, RZ, 0x3c, !PT ;  /* 0x0000000003097212 */ /* 0x000fc600078e3cff */
[----:B------:R-:W-:Y:S01]  /*6120*/  IMAD R6, R8, 0x8, R5 ;  /* 0x0000000808067824 */ /* 0x000fe200078e0205 */
[----:B------:R-:W-:Y:S01]  /*6130*/  SHF.L.U32 R3, R9, 0x1f, RZ ;  /* 0x0000001f09037819 */ /* 0x000fe200000006ff */
[----:B0-----:R-:W-:Y:S06]  /*6140*/  @!P0 BRA `(.L_x_118) ;  /* 0x0000000000dc8947 */ /* 0x001fec0003800000 */
.L_x_129:
[----:B------:R-:W1:Y:S01]  /*6150*/  SYNCS.PHASECHK.TRANS64.TRYWAIT P0, [R6+URZ], R3 ;  /* 0x00000003060075a7 */ /* 0x000e62000800017f */
[----:B------:R-:W-:-:S05]  /*6160*/  VIADD R0, R8, 0x1 ;  /* 0x0000000108007836 */ /* 0x000fca0000000000 */
[----:B------:R-:W-:-:S04]  /*6170*/  ISETP.NE.AND P1, PT, R0, 0x4, PT ;  /* 0x000000040000780c */ /* 0x000fc80003f25270 */
[----:B0-----:R-:W-:Y:S02]  /*6180*/  SEL R2, RZ, 0x1, P1 ;  /* 0x00000001ff027807 */ /* 0x001fe40000800000 */
[----:B------:R-:W-:Y:S02]  /*6190*/  SEL R0, R0, RZ, P1 ;  /* 0x000000ff00007207 */ /* 0x000fe40000800000 */
[----:B------:R-:W-:-:S03]  /*61a0*/  LOP3.LUT R9, R9, R2, RZ, 0x3c, !PT ;  /* 0x0000000209097212 */ /* 0x000fc600078e3cff */
[----:B------:R-:W-:Y:S01]  /*61b0*/  IMAD R7, R0, 0x8, R5 ;  /* 0x0000000800077824 */ /* 0x000fe200078e0205 */
[----:B------:R-:W-:Y:S01]  /*61c0*/  SHF.L.U32 R4, R9, 0x1f, RZ ;  /* 0x0000001f09047819 */ /* 0x000fe200000006ff */
[----:B-1----:R-:W-:Y:S06]  /*61d0*/  @!P0 BRA `(.L_x_119) ;  /* 0x0000000000cc8947 */ /* 0x002fec0003800000 */
.L_x_130:
[----:B------:R-:W1:Y:S01]  /*61e0*/  SYNCS.PHASECHK.TRANS64.TRYWAIT P0, [R7+URZ], R4 ;  /* 0x00000004070075a7 */ /* 0x000e62000800017f */
[----:B------:R-:W-:-:S05]  /*61f0*/  VIADD R0, R0, 0x1 ;  /* 0x0000000100007836 */ /* 0x000fca0000000000 */
[----:B------:R-:W-:-:S04]  /*6200*/  ISETP.NE.AND P1, PT, R0, 0x4, PT ;  /* 0x000000040000780c */ /* 0x000fc80003f25270 */
[----:B------:R-:W-:Y:S02]  /*6210*/  SEL R2, RZ, 0x1, P1 ;  /* 0x00000001ff027807 */ /* 0x000fe40000800000 */
[----:B------:R-:W-:Y:S02]  /*6220*/  SEL R0, R0, RZ, P1 ;  /* 0x000000ff00007207 */ /* 0x000fe40000800000 */
[----:B------:R-:W-:Y:S01]  /*6230*/  LOP3.LUT R2, R9, R2, RZ, 0x3c, !PT ;  /* 0x0000000209027212 */ /* 0x000fe200078e3cff */
[----:B-1----:R-:W-:Y:S06]  /*6240*/  @!P0 BRA `(.L_x_120) ;  /* 0x0000000000c48947 */ /* 0x002fec0003800000 */
.L_x_131:
[----:B------:R-:W-:Y:S01]  /*6250*/  IMAD R5, R0, 0x8, R5 ;  /* 0x0000000800057824 */ /* 0x000fe200078e0205 */
[----:B------:R-:W-:-:S07]  /*6260*/  SHF.L.U32 R0, R2, 0x1f, RZ ;  /* 0x0000001f02007819 */ /* 0x000fce00000006ff */
.L_x_121:
[----:B--2---:R2:W3:Y:S02]  /*6270*/  SYNCS.PHASECHK.TRANS64.TRYWAIT P0, [R5+URZ], R0 ;  /* 0x00000000050075a7 */ /* 0x0044e4000800017f */
[----:B---3--:R-:W-:Y:S05]  /*6280*/  @!P0 NANOSLEEP.SYNCS 0x989680 ;  /* 0x009896800000895d */ /* 0x008fea0003900000 */
[----:B------:R-:W3:Y:S02]  /*6290*/  @!P0 SYNCS.PHASECHK.TRANS64 P0, [R5+URZ], R0 ;  /* 0x00000000050085a7 */ /* 0x000ee4000800007f */
[----:B---3--:R-:W-:Y:S05]  /*62a0*/  @!P0 BRA `(.L_x_121) ;  /* 0xfffffffc00f08947 */ /* 0x008fea000383ffff */
.L_x_116:
[----:B------:R-:W-:Y:S05]  /*62b0*/  BSYNC B0 ;  /* 0x0000000000007941 */ /* 0x000fea0003800000 */
.L_x_115:
[----:B------:R-:W-:Y:S05]  /*62c0*/  EXIT ;  /* 0x000000000000794d */ /* 0x000fea0003800000 */
.L_x_21:
[----:B-1----:R1:W2:Y:S02]  /*62d0*/  SYNCS.PHASECHK.TRANS64.TRYWAIT P1, [R3+URZ], R0 ;  /* 0x00000000030075a7 */ /* 0x0022a4000802017f */
[----:B--2---:R-:W-:Y:S05]  /*62e0*/  @!P1 NANOSLEEP.SYNCS 0x989680 ;  /* 0x009896800000995d */ /* 0x004fea0003900000 */
[----:B------:R-:W2:Y:S02]  /*62f0*/  @!P1 SYNCS.PHASECHK.TRANS64 P1, [R3+URZ], R0 ;  /* 0x00000000030095a7 */ /* 0x000ea4000802007f */
[----:B--2---:R-:W-:Y:S05]  /*6300*/  @!P1 BRA `(.L_x_21) ;  /* 0xfffffffc00f09947 */ /* 0x004fea000383ffff */
[----:B------:R-:W-:Y:S05]  /*6310*/  BRA `(.L_x_20) ;  /* 0xffffffb400087947 */ /* 0x000fea000383ffff */
.L_x_26:
[----:B-1----:R1:W2:Y:S02]  /*6320*/  SYNCS.PHASECHK.TRANS64.TRYWAIT P1, [R5+URZ], R4 ;  /* 0x00000004050075a7 */ /* 0x0022a4000802017f */
[----:B--2---:R-:W-:Y:S05]  /*6330*/  @!P1 NANOSLEEP.SYNCS 0x989680 ;  /* 0x009896800000995d */ /* 0x004fea0003900000 */
[----:B------:R-:W2:Y:S02]  /*6340*/  @!P1 SYNCS.PHASECHK.TRANS64 P1, [R5+URZ], R4 ;  /* 0x00000004050095a7 */ /* 0x000ea4000802007f */
[----:B--2---:R-:W-:Y:S05]  /*6350*/  @!P1 BRA `(.L_x_26) ;  /* 0xfffffffc00f09947 */ /* 0x004fea000383ffff */
[----:B------:R-:W-:Y:S05]  /*6360*/  BRA `(.L_x_25) ;  /* 0xffffffb800547947 */ /* 0x000fea000383ffff */
.L_x_103:
[----:B------:R-:W-:Y:S01]  /*6370*/  BSSY B1, `(.L_x_122) ;  /* 0x0000006000017945 */ /* 0x000fe20003800000 */
[----:B------:R-:W-:-:S07]  /*6380*/  IMAD.MOV.U32 R15, RZ, RZ, -0x1 ;  /* 0xffffffffff0f7424 */ /* 0x000fce00078e00ff */
[----:B------:R-:W-:Y:S05]  /*6390*/  WARPSYNC.COLLECTIVE R15, `(.L_x_123) ;  /* 0x000000000f0c7348 */ /* 0x000fea0003c00000 */
[----:B------:R-:W-:Y:S02]  /*63a0*/  ELECT P6, UR62, PT ;  /* 0x00000000003e782f */ /* 0x000fe400038c0000 */
[----:B------:R-:W-:Y:S01]  /*63b0*/  MOV R14, UR62 ;  /* 0x0000003e000e7c02 */ /* 0x000fe20008000f00 */
[----:B------:R-:W-:Y:S10]  /*63c0*/  ENDCOLLECTIVE ;  /* 0x000000000000791b */ /* 0x000ff40003800000 */
.L_x_123:
[----:B------:R-:W-:Y:S05]  /*63d0*/  BSYNC B1 ;  /* 0x0000000000017941 */ /* 0x000fea0003800000 */
.L_x_122:
[----:B------:R-:W-:Y:S05]  /*63e0*/  BRA `(.L_x_124) ;  /* 0xfffffff000047947 */ /* 0x000fea000383ffff */
.L_x_106:
[----:B0-----:R0:W1:Y:S02]  /*63f0*/  SYNCS.PHASECHK.TRANS64.TRYWAIT P0, [R21+URZ+0x20], R14 ;  /* 0x0000200e150075a7 */ /* 0x001064000800017f */
[----:B-1----:R-:W-:Y:S05]  /*6400*/  @!P0 NANOSLEEP.SYNCS 0x989680 ;  /* 0x009896800000895d */ /* 0x002fea0003900000 */
[----:B------:R-:W1:Y:S02]  /*6410*/  @!P0 SYNCS.PHASECHK.TRANS64 P0, [R21+URZ+0x20], R14 ;  /* 0x0000200e150085a7 */ /* 0x000e64000800007f */
[----:B-1----:R-:W-:Y:S05]  /*6420*/  @!P0 BRA `(.L_x_106) ;  /* 0xfffffffc00f08947 */ /* 0x002fea000383ffff */
[----:B------:R-:W-:Y:S05]  /*6430*/  BRA `(.L_x_125) ;  /* 0xfffffff000447947 */ /* 0x000fea000383ffff */
.L_x_114:
[----:B------:R-:W-:Y:S01]  /*6440*/  BSSY B0, `(.L_x_126) ;  /* 0x0000006000007945 */ /* 0x000fe20003800000 */
[----:B------:R-:W-:-:S07]  /*6450*/  IMAD.MOV.U32 R15, RZ, RZ, -0x1 ;  /* 0xffffffffff0f7424 */ /* 0x000fce00078e00ff */
[----:B------:R-:W-:Y:S05]  /*6460*/  WARPSYNC.COLLECTIVE R15, `(.L_x_127) ;  /* 0x000000000f0c7348 */ /* 0x000fea0003c00000 */
[----:B------:R-:W-:Y:S02]  /*6470*/  ELECT P6, UR62, PT ;  /* 0x00000000003e782f */ /* 0x000fe400038c0000 */
[----:B------:R-:W-:Y:S01]  /*6480*/  MOV R14, UR62 ;  /* 0x0000003e000e7c02 */ /* 0x000fe20008000f00 */
[----:B------:R-:W-:Y:S10]  /*6490*/  ENDCOLLECTIVE ;  /* 0x000000000000791b */ /* 0x000ff40003800000 */
.L_x_127:
[----:B------:R-:W-:Y:S05]  /*64a0*/  BSYNC B0 ;  /* 0x0000000000007941 */ /* 0x000fea0003800000 */
.L_x_126:
[----:B------:R-:W-:Y:S05]  /*64b0*/  BRA `(.L_x_128) ;  /* 0xfffffff800d07947 */ /* 0x000fea000383ffff */
.L_x_118:
[----:B0-----:R0:W1:Y:S02]  /*64c0*/  SYNCS.PHASECHK.TRANS64.TRYWAIT P0, [R7+URZ], R2 ;  /* 0x00000002070075a7 */ /* 0x001064000800017f */
[----:B-1----:R-:W-:Y:S05]  /*64d0*/  @!P0 NANOSLEEP.SYNCS 0x989680 ;  /* 0x009896800000895d */ /* 0x002fea0003900000 */
[----:B------:R-:W1:Y:S02]  /*64e0*/  @!P0 SYNCS.PHASECHK.TRANS64 P0, [R7+URZ], R2 ;  /* 0x00000002070085a7 */ /* 0x000e64000800007f */
[----:B-1----:R-:W-:Y:S05]  /*64f0*/  @!P0 BRA `(.L_x_118) ;  /* 0xfffffffc00f08947 */ /* 0x002fea000383ffff */
[----:B------:R-:W-:Y:S05]  /*6500*/  BRA `(.L_x_129) ;  /* 0xfffffffc00107947 */ /* 0x000fea000383ffff */
.L_x_119:
[----:B0-----:R0:W1:Y:S02]  /*6510*/  SYNCS.PHASECHK.TRANS64.TRYWAIT P0, [R6+URZ], R3 ;  /* 0x00000003060075a7 */ /* 0x001064000800017f */
[----:B-1----:R-:W-:Y:S05]  /*6520*/  @!P0 NANOSLEEP.SYNCS 0x989680 ;  /* 0x009896800000895d */ /* 0x002fea0003900000 */
[----:B------:R-:W1:Y:S02]  /*6530*/  @!P0 SYNCS.PHASECHK.TRANS64 P0, [R6+URZ], R3 ;  /* 0x00000003060085a7 */ /* 0x000e64000800007f */
[----:B-1----:R-:W-:Y:S05]  /*6540*/  @!P0 BRA `(.L_x_119) ;  /* 0xfffffffc00f08947 */ /* 0x002fea000383ffff */
[----:B------:R-:W-:Y:S05]  /*6550*/  BRA `(.L_x_130) ;  /* 0xfffffffc00207947 */ /* 0x000fea000383ffff */
.L_x_120:
[----:B-1----:R1:W2:Y:S02]  /*6560*/  SYNCS.PHASECHK.TRANS64.TRYWAIT P0, [R7+URZ], R4 ;  /* 0x00000004070075a7 */ /* 0x0022a4000800017f */
[----:B--2---:R-:W-:Y:S05]  /*6570*/  @!P0 NANOSLEEP.SYNCS 0x989680 ;  /* 0x009896800000895d */ /* 0x004fea0003900000 */
[----:B------:R-:W2:Y:S02]  /*6580*/  @!P0 SYNCS.PHASECHK.TRANS64 P0, [R7+URZ], R4 ;  /* 0x00000004070085a7 */ /* 0x000ea4000800007f */
[----:B--2---:R-:W-:Y:S05]  /*6590*/  @!P0 BRA `(.L_x_120) ;  /* 0xfffffffc00f08947 */ /* 0x004fea000383ffff */
[----:B------:R-:W-:Y:S05]  /*65a0*/  BRA `(.L_x_131) ;  /* 0xfffffffc00287947 */ /* 0x000fea000383ffff */
.L_x_132:
[----:B------:R-:W-:-:S00]  /*65b0*/  BRA `(.L_x_132) ;  /* 0xfffffffc00fc7947 */ /* 0x000fc0000383ffff */
[----:B------:R-:W-:-:S00]  /*65c0*/  NOP ;  /* 0x0000000000007918 */ /* 0x000fc00000000000 */
        /* <DEDUP_REMOVED lines=11> */
.L_x_133:


//--------------------- .nv.global.init           --------------------------
	.section	.nv.global.init,"aw",@progbits
.nv.global.init:
	.type		$str$22,@object
	.size		$str$22,($str$23 - $str$22)
$str$22:
        /*0000*/ 	.byte	0x6b, 0x5f, 0x74, 0x69, 0x6c, 0x65, 0x5f, 0x63, 0x6f, 0x75, 0x6e, 0x74, 0x20, 0x3e, 0x3d, 0x20
        /*0010*/ 	.byte	0x31, 0x00
	.type		$str$23,@object
	.size		$str$23,(__unnamed_1 - $str$23)
$str$23:
        /*0012*/ 	.byte	0x2f, 0x74, 0x6d, 0x70, 0x2f, 0x63, 0x75, 0x74, 0x6c, 0x61, 0x73, 0x73, 0x5f, 0x73, 0x77, 0x65
        /*0022*/ 	.byte	0x65, 0x70, 0x5f, 0x73, 0x72, 0x63, 0x2f, 0x69, 0x6e, 0x63, 0x6c, 0x75, 0x64, 0x65, 0x2f, 0x63
        /*0032*/ 	.byte	0x75, 0x74, 0x6c, 0x61, 0x73, 0x73, 0x2f, 0x67, 0x65, 0x6d, 0x6d, 0x2f, 0x63, 0x6f, 0x6c, 0x6c
        /*0042*/ 	.byte	0x65, 0x63, 0x74, 0x69, 0x76, 0x65, 0x2f, 0x73, 0x6d, 0x39, 0x30, 0x5f, 0x6d, 0x6d, 0x61, 0x5f
        /*0052*/ 	.byte	0x74, 0x6d, 0x61, 0x5f, 0x67, 0x6d, 0x6d, 0x61, 0x5f, 0x73, 0x73, 0x5f, 0x77, 0x61, 0x72, 0x70
        /*0062*/ 	.byte	0x73, 0x70, 0x65, 0x63, 0x69, 0x61, 0x6c, 0x69, 0x7a, 0x65, 0x64, 0x2e, 0x68, 0x70, 0x70, 0x00
	.type		__unnamed_1,@object
	.size		__unnamed_1,(.L_0 - __unnamed_1)
__unnamed_1:
        /*0072*/ 	.byte	0x76, 0x6f, 0x69, 0x64, 0x20, 0x63, 0x75, 0x74, 0x6c, 0x61, 0x73, 0x73, 0x3a, 0x3a, 0x67, 0x65
        /* <DEDUP_REMOVED lines=180> */
        /*0bc2*/ 	.byte	0x79, 0x5d, 0x00
.L_0:


//--------------------- .nv.shared._ZN7cutlass13device_kernelINS_4gemm6kernel13GemmUniversalIN4cute5tupleIJiiiiEEENS1_10collective13CollectiveMmaINS1_34MainloopSm90TmaGmmaWarpSpecializedILi4ENS5_IJNS4_1CILi1EEENSA_ILi2EEESB_EEENS1_35KernelTmaWarpSpecializedCooperativeEEENS5_IJNSA_ILi128EEENSA_ILi64EEESG_EEENS_6half_tENS5_IJlSB_lEEESJ_SK_NS4_8TiledMMAINS4_8MMA_AtomIJNS4_4SM904GMMA25MMA_64x64x16_F32F16F16_SSILNSO_5MajorE0ELSQ_0ELNSO_7ScaleInE1ELSR_1EEEEEENS4_6LayoutINS5_IJSC_SB_SB_EEENS5_IJSB_NSA_ILi0EEESW_EEEEENS5_IJNS4_10UnderscoreESZ_SZ_EEEEENS4_23SM90_TMA_LOAD_MULTICASTENS4_14ComposedLayoutINS4_7SwizzleILi3ELi4ELi3EEENS4_18smem_ptr_flag_bitsILi16EEENSU_INS5_IJNSA_ILi8EEESH_EEENS5_IJSH_SB_EEEEEEEvNS4_8identityENS4_13SM90_TMA_LOADES1C_vS1D_EENS_8epilogue10collective6detail29Sm90TmaWarpSpecializedAdapterINS1H_15DefaultEpilogueISJ_SK_SK_NS1G_6thread17LinearCombinationISJ_Li1EffLNS1L_9ScaleType4KindE0ELNS_15FloatRoundStyleE2ESJ_EENS1_15EpilogueDefaultEEEEEvvEEEEvNT_6ParamsE --------------------------
	.section	.nv.shared._ZN7cutlass13device_kernelINS_4gemm6kernel13GemmUniversalIN4cute5tupleIJiiiiEEENS1_10collective13CollectiveMmaINS1_34MainloopSm90TmaGmmaWarpSpecializedILi4ENS5_IJNS4_1CILi1EEENSA_ILi2EEESB_EEENS1_35KernelTmaWarpSpecializedCooperativeEEENS5_IJNSA_ILi128EEENSA_ILi64EEESG_EEENS_6half_tENS5_IJlSB_lEEESJ_SK_NS4_8TiledMMAINS4_8MMA_AtomIJNS4_4SM904GMMA25MMA_64x64x16_F32F16F16_SSILNSO_5MajorE0ELSQ_0ELNSO_7ScaleInE1ELSR_1EEEEEENS4_6LayoutINS5_IJSC_SB_SB_EEENS5_IJSB_NSA_ILi0EEESW_EEEEENS5_IJNS4_10UnderscoreESZ_SZ_EEEEENS4_23SM90_TMA_LOAD_MULTICASTENS4_14ComposedLayoutINS4_7SwizzleILi3ELi4ELi3EEENS4_18smem_ptr_flag_bitsILi16EEENSU_INS5_IJNSA_ILi8EEESH_EEENS5_IJSH_SB_EEEEEEEvNS4_8identityENS4_13SM90_TMA_LOADES1C_vS1D_EENS_8epilogue10collective6detail29Sm90TmaWarpSpecializedAdapterINS1H_15DefaultEpilogueISJ_SK_SK_NS1G_6thread17LinearCombinationISJ_Li1EffLNS1L_9ScaleType4KindE0ELNS_15FloatRoundStyleE2ESJ_EENS1_15EpilogueDefaultEEEEEvvEEEEvNT_6ParamsE,"aw",@nobits
	.sectionflags	@""
	.align	16
	.zero		1024


//--------------------- .nv.shared.reserved.0     --------------------------
	.section	.nv.shared.reserved.0,"aw",@nobits
	.weak		__nv_reservedSMEM_offset_0_alias
	.size		__nv_reservedSMEM_offset_0_alias, 0, 0
	.other		__nv_reservedSMEM_offset_0_alias,@"STO_CUDA_RESERVED_SHARED STV_DEFAULT"
__nv_reservedSMEM_offset_0_alias:
	.zero		0


//--------------------- .nv.global                --------------------------
	.section	.nv.global,"aw",@nobits
.nv.global:
	.type		_ZN39_INTERNAL_1091941c_4_k_cu_a4a41766_30244cute1_E,@object
	.size		_ZN39_INTERNAL_1091941c_4_k_cu_a4a41766_30244cute1_E,(_ZN39_INTERNAL_1091941c_4_k_cu_a4a41766_30244cuda3std3__45__cpo6cbeginE - _ZN39_INTERNAL_1091941c_4_k_cu_a4a41766_30244cute1_E)
_ZN39_INTERNAL_1091941c_4_k_cu_a4a41766_30244cute1_E:
	.zero		1
	.type		_ZN39_INTERNAL_1091941c_4_k_cu_a4a41766_30244cuda3std3__45__cpo6cbeginE,@object
	.size		_ZN39_INTERNAL_1091941c_4_k_cu_a4a41766_30244cuda3std3__45__cpo6cbeginE,(_ZN39_INTERNAL_1091941c_4_k_cu_a4a41766_30244cuda3std3__48in_placeE - _ZN39_INTERNAL_1091941c_4_k_cu_a4a41766_30244cuda3std3__45__cpo6cbeginE)
_ZN39_INTERNAL_1091941c_4_k_cu_a4a41766_30244cuda3std3__45__cpo6cbeginE:
	.zero		1
	.type		_ZN39_INTERNAL_1091941c_4_k_cu_a4a41766_30244cuda3std3__48in_placeE,@object
	.size		_ZN39_INTERNAL_1091941c_4_k_cu_a4a41766_30244cuda3std3__48in_placeE,(_ZN39_INTERNAL_1091941c_4_k_cu_a4a41766_30244cuda3std6ranges3__45__cpo9iter_moveE - _ZN39_INTERNAL_1091941c_4_k_cu_a4a41766_30244cuda3std3__48in_placeE)
_ZN39_INTERNAL_1091941c_4_k_cu_a4a41766_30244cuda3std3__48in_placeE:
	.zero		1
	.type		_ZN39_INTERNAL_1091941c_4_k_cu_a4a41766_30244cuda3std6ranges3__45__cpo9iter_moveE,@object
	.size		_ZN39_INTERNAL_1091941c_4_k_cu_a4a41766_30244cuda3std6ranges3__45__cpo9iter_moveE,(_ZN39_INTERNAL_1091941c_4_k_cu_a4a41766_30244cuda3std3__45__cpo5beginE - _ZN39_INTERNAL_1091941c_4_k_cu_a4a41766_30244cuda3std6ranges3__45__cpo9iter_moveE)
_ZN39_INTERNAL_1091941c_4_k_cu_a4a41766_30244cuda3std6ranges3__45__cpo9iter_moveE:
	.zero		1
	.type		_ZN39_INTERNAL_1091941c_4_k_cu_a4a41766_30244cuda3std3__45__cpo5beginE,@object
	.size		_ZN39_INTERNAL_1091941c_4_k_cu_a4a41766_30244cuda3std3__45__cpo5beginE,(_ZN39_INTERNAL_1091941c_4_k_cu_a4a41766_30244cuda3std3__441_GLOBAL__N__1091941c_4_k_cu_a4a41766_30246ignoreE - _ZN39_INTERNAL_1091941c_4_k_cu_a4a41766_30244cuda3std3__45__cpo5beginE)
_ZN39_INTERNAL_1091941c_4_k_cu_a4a41766_30244cuda3std3__45__cpo5beginE:
	.zero		1
	.type		_ZN39_INTERNAL_1091941c_4_k_cu_a4a41766_30244cuda3std3__441_GLOBAL__N__1091941c_4_k_cu_a4a41766_30246ignoreE,@object
	.size		_ZN39_INTERNAL_1091941c_4_k_cu_a4a41766_30244cuda3std3__441_GLOBAL__N__1091941c_4_k_cu_a4a41766_30246ignoreE,(_ZN39_INTERNAL_1091941c_4_k_cu_a4a41766_30244cute7productE - _ZN39_INTERNAL_1091941c_4_k_cu_a4a41766_30244cuda3std3__441_GLOBAL__N__1091941c_4_k_cu_a4a41766_30246ignoreE)
_ZN39_INTERNAL_1091941c_4_k_cu_a4a41766_30244cuda3std3__441_GLOBAL__N__1091941c_4_k_cu_a4a41766_30246ignoreE:
	.zero		1
	.type		_ZN39_INTERNAL_1091941c_4_k_cu_a4a41766_30244cute7productE,@object
	.size		_ZN39_INTERNAL_1091941c_4_k_cu_a4a41766_30244cute7productE,(_ZN39_INTERNAL_1091941c_4_k_cu_a4a41766_30244cuda3std3__45__cpo3endE - _ZN39_INTERNAL_1091941c_4_k_cu_a4a41766_30244cute7productE)
_ZN39_INTERNAL_1091941c_4_k_cu_a4a41766_30244cute7productE:
	.zero		1
	.type		_ZN39_INTERNAL_1091941c_4_k_cu_a4a41766_30244cuda3std3__45__cpo3endE,@object
	.size		_ZN39_INTERNAL_1091941c_4_k_cu_a4a41766_30244cuda3std3__45__cpo3endE,(_ZN39_INTERNAL_1091941c_4_k_cu_a4a41766_30244cuda3std3__419piecewise_constructE - _ZN39_INTERNAL_1091941c_4_k_cu_a4a41766_30244cuda3std3__45__cpo3endE)
_ZN39_INTERNAL_1091941c_4_k_cu_a4a41766_30244cuda3std3__45__cpo3endE:
	.zero		1
	.type		_ZN39_INTERNAL_1091941c_4_k_cu_a4a41766_30244cuda3std3__419piecewise_constructE,@object
	.size		_ZN39_INTERNAL_1091941c_4_k_cu_a4a41766_30244cuda3std3__419piecewise_constructE,(_ZN39_INTERNAL_1091941c_4_k_cu_a4a41766_30244cuda3std3__45__cpo4cendE - _ZN39_INTERNAL_1091941c_4_k_cu_a4a41766_30244cuda3std3__419piecewise_constructE)
_ZN39_INTERNAL_1091941c_4_k_cu_a4a41766_30244cuda3std3__419piecewise_constructE:
	.zero		1
	.type		_ZN39_INTERNAL_1091941c_4_k_cu_a4a41766_30244cuda3std3__45__cpo4cendE,@object
	.size		_ZN39_INTERNAL_1091941c_4_k_cu_a4a41766_30244cuda3std3__45__cpo4cendE,(_ZN39_INTERNAL_1091941c_4_k_cu_a4a41766_30244cuda3std6ranges3__45__cpo4swapE - _ZN39_INTERNAL_1091941c_4_k_cu_a4a41766_30244cuda3std3__45__cpo4cendE)
_ZN39_INTERNAL_1091941c_4_k_cu_a4a41766_30244cuda3std3__45__cpo4cendE:
	.zero		1
	.type		_ZN39_INTERNAL_1091941c_4_k_cu_a4a41766_30244cuda3std6ranges3__45__cpo4swapE,@object
	.size		_ZN39_INTERNAL_1091941c_4_k_cu_a4a41766_30244cuda3std6ranges3__45__cpo4swapE,(.L_8 - _ZN39_INTERNAL_1091941c_4_k_cu_a4a41766_30244cuda3std6ranges3__45__cpo4swapE)
_ZN39_INTERNAL_1091941c_4_k_cu_a4a41766_30244cuda3std6ranges3__45__cpo4swapE:
	.zero		1
.L_8:


//--------------------- .nv.constant0._ZN7cutlass13device_kernelINS_4gemm6kernel13GemmUniversalIN4cute5tupleIJiiiiEEENS1_10collective13CollectiveMmaINS1_34MainloopSm90TmaGmmaWarpSpecializedILi4ENS5_IJNS4_1CILi1EEENSA_ILi2EEESB_EEENS1_35KernelTmaWarpSpecializedCooperativeEEENS5_IJNSA_ILi128EEENSA_ILi64EEESG_EEENS_6half_tENS5_IJlSB_lEEESJ_SK_NS4_8TiledMMAINS4_8MMA_AtomIJNS4_4SM904GMMA25MMA_64x64x16_F32F16F16_SSILNSO_5MajorE0ELSQ_0ELNSO_7ScaleInE1ELSR_1EEEEEENS4_6LayoutINS5_IJSC_SB_SB_EEENS5_IJSB_NSA_ILi0EEESW_EEEEENS5_IJNS4_10UnderscoreESZ_SZ_EEEEENS4_23SM90_TMA_LOAD_MULTICASTENS4_14ComposedLayoutINS4_7SwizzleILi3ELi4ELi3EEENS4_18smem_ptr_flag_bitsILi16EEENSU_INS5_IJNSA_ILi8EEESH_EEENS5_IJSH_SB_EEEEEEEvNS4_8identityENS4_13SM90_TMA_LOADES1C_vS1D_EENS_8epilogue10collective6detail29Sm90TmaWarpSpecializedAdapterINS1H_15DefaultEpilogueISJ_SK_SK_NS1G_6thread17LinearCombinationISJ_Li1EffLNS1L_9ScaleType4KindE0ELNS_15FloatRoundStyleE2ESJ_EENS1_15EpilogueDefaultEEEEEvvEEEEvNT_6ParamsE --------------------------
	.section	.nv.constant0._ZN7cutlass13device_kernelINS_4gemm6kernel13GemmUniversalIN4cute5tupleIJiiiiEEENS1_10collective13CollectiveMmaINS1_34MainloopSm90TmaGmmaWarpSpecializedILi4ENS5_IJNS4_1CILi1EEENSA_ILi2EEESB_EEENS1_35KernelTmaWarpSpecializedCooperativeEEENS5_IJNSA_ILi128EEENSA_ILi64EEESG_EEENS_6half_tENS5_IJlSB_lEEESJ_SK_NS4_8TiledMMAINS4_8MMA_AtomIJNS4_4SM904GMMA25MMA_64x64x16_F32F16F16_SSILNSO_5MajorE0ELSQ_0ELNSO_7ScaleInE1ELSR_1EEEEEENS4_6LayoutINS5_IJSC_SB_SB_EEENS5_IJSB_NSA_ILi0EEESW_EEEEENS5_IJNS4_10UnderscoreESZ_SZ_EEEEENS4_23SM90_TMA_LOAD_MULTICASTENS4_14ComposedLayoutINS4_7SwizzleILi3ELi4ELi3EEENS4_18smem_ptr_flag_bitsILi16EEENSU_INS5_IJNSA_ILi8EEESH_EEENS5_IJSH_SB_EEEEEEEvNS4_8identityENS4_13SM90_TMA_LOADES1C_vS1D_EENS_8epilogue10collective6detail29Sm90TmaWarpSpecializedAdapterINS1H_15DefaultEpilogueISJ_SK_SK_NS1G_6thread17LinearCombinationISJ_Li1EffLNS1L_9ScaleType4KindE0ELNS_15FloatRoundStyleE2ESJ_EENS1_15EpilogueDefaultEEEEEvvEEEEvNT_6ParamsE,"a",@progbits
	.sectionflags	@""
	.align	4
.nv.constant0._ZN7cutlass13device_kernelINS_4gemm6kernel13GemmUniversalIN4cute5tupleIJiiiiEEENS1_10collective13CollectiveMmaINS1_34MainloopSm90TmaGmmaWarpSpecializedILi4ENS5_IJNS4_1CILi1EEENSA_ILi2EEESB_EEENS1_35KernelTmaWarpSpecializedCooperativeEEENS5_IJNSA_ILi128EEENSA_ILi64EEESG_EEENS_6half_tENS5_IJlSB_lEEESJ_SK_NS4_8TiledMMAINS4_8MMA_AtomIJNS4_4SM904GMMA25MMA_64x64x16_F32F16F16_SSILNSO_5MajorE0ELSQ_0ELNSO_7ScaleInE1ELSR_1EEEEEENS4_6LayoutINS5_IJSC_SB_SB_EEENS5_IJSB_NSA_ILi0EEESW_EEEEENS5_IJNS4_10UnderscoreESZ_SZ_EEEEENS4_23SM90_TMA_LOAD_MULTICASTENS4_14ComposedLayoutINS4_7SwizzleILi3ELi4ELi3EEENS4_18smem_ptr_flag_bitsILi16EEENSU_INS5_IJNSA_ILi8EEESH_EEENS5_IJSH_SB_EEEEEEEvNS4_8identityENS4_13SM90_TMA_LOADES1C_vS1D_EENS_8epilogue10collective6detail29Sm90TmaWarpSpecializedAdapterINS1H_15DefaultEpilogueISJ_SK_SK_NS1G_6thread17LinearCombinationISJ_Li1EffLNS1L_9ScaleType4KindE0ELNS_15FloatRoundStyleE2ESJ_EENS1_15EpilogueDefaultEEEEEvvEEEEvNT_6ParamsE:
	.zero		1664


//--------------------- SYMBOLS --------------------------

	.type		.nv.reservedSmem.offset0,@object
	.size		.nv.reservedSmem.offset0,0x4
	.type		__assertfail,@function
